	.target	sm_90a

	.elftype	@"ET_EXEC"


//--------------------- .note.nv.tkinfo           --------------------------
	.section	.note.nv.tkinfo,"",@"SHT_NOTE"
	.sectionflags	@"SHF_NOTE_NV_TKINFO"
	.tkinfo
        /*0018*/ 	.word	0x00000002
        /*0030*/ 	.string	""
        /*0030*/ 	.string	"ptxas"
        /*0030*/ 	.string	"Cuda compilation tools, release 13.0, V13.0.88"
        /*0030*/ 	.string	"Build cuda_13.0.r13.0/compiler.36424714_0"
        /*0030*/ 	.string	"-arch sm_90a -m 64 "



//--------------------- .note.nv.cuinfo           --------------------------
	.section	.note.nv.cuinfo,"",@"SHT_NOTE"
	.sectionflags	@"SHF_NOTE_NV_CUINFO"
        /*0018*/ 	.short	0x0002
        /*001a*/ 	.short	0x005a
        /*001c*/ 	.short	0x0082
	.zero		2


//--------------------- .nv.info                  --------------------------
	.section	.nv.info,"",@"SHT_CUDA_INFO"
	.align	4


	//----- nvinfo : EIATTR_REGCOUNT
	.align		4
        /*0000*/ 	.byte	0x04, 0x2f
        /*0002*/ 	.short	(.L_15 - .L_14)
	.align		4
.L_14:
        /*0004*/ 	.word	index@(_ZN7cutlass13device_kernelINS_4gemm6kernel13GemmUniversalIN4cute5tupleIJiiiiEEENS1_10collective13CollectiveMmaINS1_34MainloopSm90TmaGmmaWarpSpecializedILi5ENS5_IJNS4_1CILi2EEENSA_ILi1EEESC_EEENS1_35KernelTmaWarpSpecializedCooperativeEEENS5_IJNSA_ILi128EEENSA_ILi64EEESH_EEENS_6half_tENS5_IJlSC_lEEESJ_SK_NS4_8TiledMMAINS4_8MMA_AtomIJNS4_4SM904GMMA25MMA_64x64x16_F32F16F16_SSILNSO_5MajorE0ELSQ_0ELNSO_7ScaleInE1ELSR_1EEEEEENS4_6LayoutISD_NS5_IJSC_NSA_ILi0EEESV_EEEEENS5_IJNS4_10UnderscoreESY_SY_EEEEENS4_13SM90_TMA_LOADENS4_14ComposedLayoutINS4_7SwizzleILi3ELi4ELi3EEENS4_18smem_ptr_flag_bitsILi16EEENSU_INS5_IJNSA_ILi8EEESH_EEENS5_IJSH_SC_EEEEEEEvNS4_8identityENS4_23SM90_TMA_LOAD_MULTICASTES1B_vS1C_EENS_8epilogue10collective6detail29Sm90TmaWarpSpecializedAdapterINS1G_15DefaultEpilogueISJ_SK_SK_NS1F_6thread17LinearCombinationISJ_Li1EffLNS1K_9ScaleType4KindE0ELNS_15FloatRoundStyleE2ESJ_EENS1_15EpilogueDefaultEEEEEvvEEEEvNT_6ParamsE)
        /*0008*/ 	.word	0x000000a8


	//----- nvinfo : EIATTR_FRAME_SIZE
	.align		4
.L_15:
        /*000c*/ 	.byte	0x04, 0x11
        /*000e*/ 	.short	(.L_17 - .L_16)
	.align		4
.L_16:
        /*0010*/ 	.word	index@(_ZN7cutlass13device_kernelINS_4gemm6kernel13GemmUniversalIN4cute5tupleIJiiiiEEENS1_10collective13CollectiveMmaINS1_34MainloopSm90TmaGmmaWarpSpecializedILi5ENS5_IJNS4_1CILi2EEENSA_ILi1EEESC_EEENS1_35KernelTmaWarpSpecializedCooperativeEEENS5_IJNSA_ILi128EEENSA_ILi64EEESH_EEENS_6half_tENS5_IJlSC_lEEESJ_SK_NS4_8TiledMMAINS4_8MMA_AtomIJNS4_4SM904GMMA25MMA_64x64x16_F32F16F16_SSILNSO_5MajorE0ELSQ_0ELNSO_7ScaleInE1ELSR_1EEEEEENS4_6LayoutISD_NS5_IJSC_NSA_ILi0EEESV_EEEEENS5_IJNS4_10UnderscoreESY_SY_EEEEENS4_13SM90_TMA_LOADENS4_14ComposedLayoutINS4_7SwizzleILi3ELi4ELi3EEENS4_18smem_ptr_flag_bitsILi16EEENSU_INS5_IJNSA_ILi8EEESH_EEENS5_IJSH_SC_EEEEEEEvNS4_8identityENS4_23SM90_TMA_LOAD_MULTICASTES1B_vS1C_EENS_8epilogue10collective6detail29Sm90TmaWarpSpecializedAdapterINS1G_15DefaultEpilogueISJ_SK_SK_NS1F_6thread17LinearCombinationISJ_Li1EffLNS1K_9ScaleType4KindE0ELNS_15FloatRoundStyleE2ESJ_EENS1_15EpilogueDefaultEEEEEvvEEEEvNT_6ParamsE)
        /*0014*/ 	.word	0x00000000


	//----- nvinfo : EIATTR_MIN_STACK_SIZE
	.align		4
.L_17:
        /*0018*/ 	.byte	0x04, 0x12
        /*001a*/ 	.short	(.L_19 - .L_18)
	.align		4
.L_18:
        /*001c*/ 	.word	index@(_ZN7cutlass13device_kernelINS_4gemm6kernel13GemmUniversalIN4cute5tupleIJiiiiEEENS1_10collective13CollectiveMmaINS1_34MainloopSm90TmaGmmaWarpSpecializedILi5ENS5_IJNS4_1CILi2EEENSA_ILi1EEESC_EEENS1_35KernelTmaWarpSpecializedCooperativeEEENS5_IJNSA_ILi128EEENSA_ILi64EEESH_EEENS_6half_tENS5_IJlSC_lEEESJ_SK_NS4_8TiledMMAINS4_8MMA_AtomIJNS4_4SM904GMMA25MMA_64x64x16_F32F16F16_SSILNSO_5MajorE0ELSQ_0ELNSO_7ScaleInE1ELSR_1EEEEEENS4_6LayoutISD_NS5_IJSC_NSA_ILi0EEESV_EEEEENS5_IJNS4_10UnderscoreESY_SY_EEEEENS4_13SM90_TMA_LOADENS4_14ComposedLayoutINS4_7SwizzleILi3ELi4ELi3EEENS4_18smem_ptr_flag_bitsILi16EEENSU_INS5_IJNSA_ILi8EEESH_EEENS5_IJSH_SC_EEEEEEEvNS4_8identityENS4_23SM90_TMA_LOAD_MULTICASTES1B_vS1C_EENS_8epilogue10collective6detail29Sm90TmaWarpSpecializedAdapterINS1G_15DefaultEpilogueISJ_SK_SK_NS1F_6thread17LinearCombinationISJ_Li1EffLNS1K_9ScaleType4KindE0ELNS_15FloatRoundStyleE2ESJ_EENS1_15EpilogueDefaultEEEEEvvEEEEvNT_6ParamsE)
        /*0020*/ 	.word	0x00000000
.L_19:


//--------------------- .nv.compat                --------------------------
	.section	.nv.compat,"",@"SHT_CUDA_COMPAT_INFO"
	.align	4
        /*0000*/ 	.byte	0x02, 0x09, 0x01, 0x00, 0x02, 0x02, 0x04, 0x00, 0x02, 0x05, 0x05, 0x00, 0x03, 0x07, 0x01, 0x01
        /*0010*/ 	.byte	0x02, 0x03, 0x01, 0x00, 0x02, 0x06, 0x01, 0x00, 0x04, 0x0b, 0x08, 0x00, 0x00, 0x00, 0x00, 0x00
        /*0020*/ 	.byte	0x00, 0x00, 0x00, 0x00


//--------------------- .nv.info._ZN7cutlass13device_kernelINS_4gemm6kernel13GemmUniversalIN4cute5tupleIJiiiiEEENS1_10collective13CollectiveMmaINS1_34MainloopSm90TmaGmmaWarpSpecializedILi5ENS5_IJNS4_1CILi2EEENSA_ILi1EEESC_EEENS1_35KernelTmaWarpSpecializedCooperativeEEENS5_IJNSA_ILi128EEENSA_ILi64EEESH_EEENS_6half_tENS5_IJlSC_lEEESJ_SK_NS4_8TiledMMAINS4_8MMA_AtomIJNS4_4SM904GMMA25MMA_64x64x16_F32F16F16_SSILNSO_5MajorE0ELSQ_0ELNSO_7ScaleInE1ELSR_1EEEEEENS4_6LayoutISD_NS5_IJSC_NSA_ILi0EEESV_EEEEENS5_IJNS4_10UnderscoreESY_SY_EEEEENS4_13SM90_TMA_LOADENS4_14ComposedLayoutINS4_7SwizzleILi3ELi4ELi3EEENS4_18smem_ptr_flag_bitsILi16EEENSU_INS5_IJNSA_ILi8EEESH_EEENS5_IJSH_SC_EEEEEEEvNS4_8identityENS4_23SM90_TMA_LOAD_MULTICASTES1B_vS1C_EENS_8epilogue10collective6detail29Sm90TmaWarpSpecializedAdapterINS1G_15DefaultEpilogueISJ_SK_SK_NS1F_6thread17LinearCombinationISJ_Li1EffLNS1K_9ScaleType4KindE0ELNS_15FloatRoundStyleE2ESJ_EENS1_15EpilogueDefaultEEEEEvvEEEEvNT_6ParamsE --------------------------
	.section	.nv.info._ZN7cutlass13device_kernelINS_4gemm6kernel13GemmUniversalIN4cute5tupleIJiiiiEEENS1_10collective13CollectiveMmaINS1_34MainloopSm90TmaGmmaWarpSpecializedILi5ENS5_IJNS4_1CILi2EEENSA_ILi1EEESC_EEENS1_35KernelTmaWarpSpecializedCooperativeEEENS5_IJNSA_ILi128EEENSA_ILi64EEESH_EEENS_6half_tENS5_IJlSC_lEEESJ_SK_NS4_8TiledMMAINS4_8MMA_AtomIJNS4_4SM904GMMA25MMA_64x64x16_F32F16F16_SSILNSO_5MajorE0ELSQ_0ELNSO_7ScaleInE1ELSR_1EEEEEENS4_6LayoutISD_NS5_IJSC_NSA_ILi0EEESV_EEEEENS5_IJNS4_10UnderscoreESY_SY_EEEEENS4_13SM90_TMA_LOADENS4_14ComposedLayoutINS4_7SwizzleILi3ELi4ELi3EEENS4_18smem_ptr_flag_bitsILi16EEENSU_INS5_IJNSA_ILi8EEESH_EEENS5_IJSH_SC_EEEEEEEvNS4_8identityENS4_23SM90_TMA_LOAD_MULTICASTES1B_vS1C_EENS_8epilogue10collective6detail29Sm90TmaWarpSpecializedAdapterINS1G_15DefaultEpilogueISJ_SK_SK_NS1F_6thread17LinearCombinationISJ_Li1EffLNS1K_9ScaleType4KindE0ELNS_15FloatRoundStyleE2ESJ_EENS1_15EpilogueDefaultEEEEEvvEEEEvNT_6ParamsE,"",@"SHT_CUDA_INFO"
	.sectionflags	@""
	.align	4


	//----- nvinfo : EIATTR_CUDA_API_VERSION
	.align		4
        /*0000*/ 	.byte	0x04, 0x37
        /*0002*/ 	.short	(.L_21 - .L_20)
.L_20:
        /*0004*/ 	.word	0x00000082


	//----- nvinfo : EIATTR_KPARAM_INFO
	.align		4
.L_21:
        /*0008*/ 	.byte	0x04, 0x17
        /*000a*/ 	.short	(.L_23 - .L_22)
.L_22:
        /*000c*/ 	.word	0x00000000
        /*0010*/ 	.short	0x0000
        /*0012*/ 	.short	0x0070
        /*0014*/ 	.byte	0x00, 0xf0, 0x01, 0x10


	//----- nvinfo : EIATTR_SPARSE_MMA_MASK
	.align		4
.L_23:
        /*0018*/ 	.byte	0x03, 0x50
        /*001a*/ 	.short	0x0000


	//----- nvinfo : EIATTR_MAXREG_COUNT
	.align		4
        /*001c*/ 	.byte	0x03, 0x1b
        /*001e*/ 	.short	0x00a8


	//----- nvinfo : EIATTR_NUM_BARRIERS
	.align		4
        /*0020*/ 	.byte	0x02, 0x4c
        /*0022*/ 	.byte	0x01
	.zero		1


	//----- nvinfo : EIATTR_EXTERNS
	.align		4
        /*0024*/ 	.byte	0x04, 0x0f
        /*0026*/ 	.short	(.L_25 - .L_24)


	//   ....[0]....
	.align		4
.L_24:
        /*0028*/ 	.word	index@(__assertfail)


	//----- nvinfo : EIATTR_MERCURY_ISA_VERSION
	.align		4
.L_25:
        /*002c*/ 	.byte	0x03, 0x5f
        /*002e*/ 	.short	0x0101


	//----- nvinfo : EIATTR_INT_WARP_WIDE_INSTR_OFFSETS
	.align		4
        /*0030*/ 	.byte	0x04, 0x31
        /*0032*/ 	.short	(.L_27 - .L_26)


	//   ....[0]....
.L_26:
        /*0034*/ 	.word	0x000004a0


	//   ....[1]....
        /*0038*/ 	.word	0x000004d0


	//   ....[2]....
        /*003c*/ 	.word	0x00000690


	//----- nvinfo : EIATTR_COOP_GROUP_MASK_REGIDS
	.align		4
.L_27:
        /*0040*/ 	.byte	0x04, 0x29
        /*0042*/ 	.short	(.L_29 - .L_28)


	//   ....[0]....
.L_28:
        /*0044*/ 	.word	0xffffffff


	//   ....[1]....
        /*0048*/ 	.word	0xffffffff


	//   ....[2]....
        /*004c*/ 	.word	0xffffffff


	//   ....[3]....
        /*0050*/ 	.word	0xffffffff


	//   ....[4]....
        /*0054*/ 	.word	0xffffffff


	//   ....[5]....
        /*0058*/ 	.word	0xffffffff


	//----- nvinfo : EIATTR_COOP_GROUP_INSTR_OFFSETS
	.align		4
.L_29:
        /*005c*/ 	.byte	0x04, 0x28
        /*005e*/ 	.short	(.L_31 - .L_30)


	//   ....[0]....
.L_30:
        /*0060*/ 	.word	0x00000060


	//   ....[1]....
        /*0064*/ 	.word	0x00000070


	//   ....[2]....
        /*0068*/ 	.word	0x00000130


	//   ....[3]....
        /*006c*/ 	.word	0x000002f0


	//   ....[4]....
        /*0070*/ 	.word	0x00000810


	//   ....[5]....
        /*0074*/ 	.word	0x00001250


	//----- nvinfo : EIATTR_REG_RECONFIG
	.align		4
.L_31:
        /*0078*/ 	.byte	0x01, 0x54
	.zero		2


	//----- nvinfo : EIATTR_SYSCALL_OFFSETS
	.align		4
        /*007c*/ 	.byte	0x04, 0x46
        /*007e*/ 	.short	(.L_33 - .L_32)


	//   ....[0]....
.L_32:
        /*0080*/ 	.word	0x00001410


	//----- nvinfo : EIATTR_MBARRIER_INSTR_OFFSETS
	.align		4
.L_33:
        /*0084*/ 	.byte	0x04, 0x39
        /*0086*/ 	.short	(.L_35 - .L_34)


	//   ....[0]....
.L_34:
        /*0088*/ 	.word	0x00000230
        /*008c*/ 	.word	0x000000ff
        /*0090*/ 	.word	0x00000000
        /*0094*/ 	.short	0x0100
        /*0096*/ 	.byte	0x08
	.zero		1


	//   ....[1]....
        /*0098*/ 	.word	0x00000240
        /*009c*/ 	.word	0x000000ff
        /*00a0*/ 	.word	0x00000028
        /*00a4*/ 	.short	0x0100
        /*00a6*/ 	.byte	0x08
	.zero		1


	//   ....[2]....
        /*00a8*/ 	.word	0x00000250
        /*00ac*/ 	.word	0x000000ff
        /*00b0*/ 	.word	0x00000008
        /*00b4*/ 	.short	0x0100
        /*00b6*/ 	.byte	0x08
	.zero		1


	//   ....[3]....
        /*00b8*/ 	.word	0x00000260
        /*00bc*/ 	.word	0x000000ff
        /*00c0*/ 	.word	0x00000030
        /*00c4*/ 	.short	0x0100
        /*00c6*/ 	.byte	0x08
	.zero		1


	//   ....[4]....
        /*00c8*/ 	.word	0x00000270
        /*00cc*/ 	.word	0x000000ff
        /*00d0*/ 	.word	0x00000010
        /*00d4*/ 	.short	0x0100
        /*00d6*/ 	.byte	0x08
	.zero		1


	//   ....[5]....
        /*00d8*/ 	.word	0x00000280
        /*00dc*/ 	.word	0x000000ff
        /*00e0*/ 	.word	0x00000038
        /*00e4*/ 	.short	0x0100
        /*00e6*/ 	.byte	0x08
	.zero		1


	//   ....[6]....
        /*00e8*/ 	.word	0x00000290
        /*00ec*/ 	.word	0x000000ff
        /*00f0*/ 	.word	0x00000018
        /*00f4*/ 	.short	0x0100
        /*00f6*/ 	.byte	0x08
	.zero		1


	//   ....[7]....
        /*00f8*/ 	.word	0x000002a0
        /*00fc*/ 	.word	0x000000ff
        /*0100*/ 	.word	0x00000040
        /*0104*/ 	.short	0x0100
        /*0106*/ 	.byte	0x08
	.zero		1


	//   ....[8]....
        /*0108*/ 	.word	0x000002b0
        /*010c*/ 	.word	0x000000ff
        /*0110*/ 	.word	0x00000020
        /*0114*/ 	.short	0x0100
        /*0116*/ 	.byte	0x08
	.zero		1


	//   ....[9]....
        /*0118*/ 	.word	0x000002c0
        /*011c*/ 	.word	0x000000ff
        /*0120*/ 	.word	0x00000048
        /*0124*/ 	.short	0x0100
        /*0126*/ 	.byte	0x08
	.zero		1


	//   ....[10]....
        /*0128*/ 	.word	0x00000710
        /*012c*/ 	.word	0x000000ff
        /*0130*/ 	.word	0x00000060
        /*0134*/ 	.short	0x0100
        /*0136*/ 	.byte	0x06
	.zero		1


	//   ....[11]....
        /*0138*/ 	.word	0x000007a0
        /*013c*/ 	.word	0x000000ff
        /*0140*/ 	.word	0x00000068
        /*0144*/ 	.short	0x0100
        /*0146*/ 	.byte	0x06
	.zero		1


	//   ....[12]....
        /*0148*/ 	.word	0x000014d0
        /*014c*/ 	.word	0x00000003
        /*0150*/ 	.word	0x00000000
        /*0154*/ 	.short	0x010a
        /*0156*/ 	.byte	0x3f
	.zero		1


	//   ....[13]....
        /*0158*/ 	.word	0x00001510
        /*015c*/ 	.word	0x00000003
        /*0160*/ 	.word	0x00000000
        /*0164*/ 	.short	0x010a
        /*0166*/ 	.byte	0x3f
	.zero		1


	//   ....[14]....
        /*0168*/ 	.word	0x000018e0
        /*016c*/ 	.word	0x00000005
        /*0170*/ 	.word	0x00000000
        /*0174*/ 	.short	0x010a
        /*0176*/ 	.byte	0x3f
	.zero		1


	//   ....[15]....
        /*0178*/ 	.word	0x00001920
        /*017c*/ 	.word	0x00000005
        /*0180*/ 	.word	0x00000000
        /*0184*/ 	.short	0x010a
        /*0186*/ 	.byte	0x3f
	.zero		1


	//   ....[16]....
        /*0188*/ 	.word	0x00001b80
        /*018c*/ 	.word	0x00000005
        /*0190*/ 	.word	0x00000000
        /*0194*/ 	.short	0x0101
        /*0196*/ 	.byte	0x3f
	.zero		1


	//   ....[17]....
        /*0198*/ 	.word	0x00001da0
        /*019c*/ 	.word	0x00000003
        /*01a0*/ 	.word	0x00000000
        /*01a4*/ 	.short	0x0101
        /*01a6*/ 	.byte	0x3f
	.zero		1


	//   ....[18]....
        /*01a8*/ 	.word	0x000052b0
        /*01ac*/ 	.word	0x00000017
        /*01b0*/ 	.word	0x00000028
        /*01b4*/ 	.short	0x010a
        /*01b6*/ 	.byte	0x3f
	.zero		1


	//   ....[19]....
        /*01b8*/ 	.word	0x00005620
        /*01bc*/ 	.word	0x00000003
        /*01c0*/ 	.word	0x00000068
        /*01c4*/ 	.short	0x0101
        /*01c6*/ 	.byte	0x3f
	.zero		1


	//   ....[20]....
        /*01c8*/ 	.word	0x00005d80
        /*01cc*/ 	.word	0x00000007
        /*01d0*/ 	.word	0x00000000
        /*01d4*/ 	.short	0x010a
        /*01d6*/ 	.byte	0x3f
	.zero		1


	//   ....[21]....
        /*01d8*/ 	.word	0x00005e00
        /*01dc*/ 	.word	0x00000008
        /*01e0*/ 	.word	0x00000000
        /*01e4*/ 	.short	0x010a
        /*01e6*/ 	.byte	0x3f
	.zero		1


	//   ....[22]....
        /*01e8*/ 	.word	0x00005e90
        /*01ec*/ 	.word	0x00000009
        /*01f0*/ 	.word	0x00000000
        /*01f4*/ 	.short	0x010a
        /*01f6*/ 	.byte	0x3f
	.zero		1


	//   ....[23]....
        /*01f8*/ 	.word	0x00005f20
        /*01fc*/ 	.word	0x00000006
        /*0200*/ 	.word	0x00000000
        /*0204*/ 	.short	0x010a
        /*0206*/ 	.byte	0x3f
	.zero		1


	//   ....[24]....
        /*0208*/ 	.word	0x00005fb0
        /*020c*/ 	.word	0x00000003
        /*0210*/ 	.word	0x00000000
        /*0214*/ 	.short	0x010a
        /*0216*/ 	.byte	0x3f
	.zero		1


	//   ....[25]....
        /*0218*/ 	.word	0x00006010
        /*021c*/ 	.word	0x00000003
        /*0220*/ 	.word	0x00000000
        /*0224*/ 	.short	0x010a
        /*0226*/ 	.byte	0x3f
	.zero		1


	//   ....[26]....
        /*0228*/ 	.word	0x00006060
        /*022c*/ 	.word	0x00000005
        /*0230*/ 	.word	0x00000000
        /*0234*/ 	.short	0x010a
        /*0236*/ 	.byte	0x3f
	.zero		1


	//   ....[27]....
        /*0238*/ 	.word	0x00006130
        /*023c*/ 	.word	0x00000017
        /*0240*/ 	.word	0x00000028
        /*0244*/ 	.short	0x010a
        /*0246*/ 	.byte	0x3f
	.zero		1


	//   ....[28]....
        /*0248*/ 	.word	0x00006200
        /*024c*/ 	.word	0x00000007
        /*0250*/ 	.word	0x00000000
        /*0254*/ 	.short	0x010a
        /*0256*/ 	.byte	0x3f
	.zero		1


	//   ....[29]....
        /*0258*/ 	.word	0x00006250
        /*025c*/ 	.word	0x00000008
        /*0260*/ 	.word	0x00000000
        /*0264*/ 	.short	0x010a
        /*0266*/ 	.byte	0x3f
	.zero		1


	//   ....[30]....
        /*0268*/ 	.word	0x000062a0
        /*026c*/ 	.word	0x00000009
        /*0270*/ 	.word	0x00000000
        /*0274*/ 	.short	0x010a
        /*0276*/ 	.byte	0x3f
	.zero		1


	//   ....[31]....
        /*0278*/ 	.word	0x000062f0
        /*027c*/ 	.word	0x00000006
        /*0280*/ 	.word	0x00000000
        /*0284*/ 	.short	0x010a
        /*0286*/ 	.byte	0x3f
	.zero		1


	//----- nvinfo : EIATTR_NUM_MBARRIERS
	.align		4
.L_35:
        /*0288*/ 	.byte	0x03, 0x38
        /*028a*/ 	.short	0x000c


	//----- nvinfo : EIATTR_EXIT_INSTR_OFFSETS
	.align		4
        /*028c*/ 	.byte	0x04, 0x1c
        /*028e*/ 	.short	(.L_37 - .L_36)


	//   ....[0]....
.L_36:
        /*0290*/ 	.word	0x00000970


	//   ....[1]....
        /*0294*/ 	.word	0x00001180


	//   ....[2]....
        /*0298*/ 	.word	0x000049c0


	//   ....[3]....
        /*029c*/ 	.word	0x00004f20


	//   ....[4]....
        /*02a0*/ 	.word	0x00006000


	//----- nvinfo : EIATTR_MAX_THREADS
	.align		4
.L_37:
        /*02a4*/ 	.byte	0x04, 0x05
        /*02a6*/ 	.short	(.L_39 - .L_38)
.L_38:
        /*02a8*/ 	.word	0x00000180
        /*02ac*/ 	.word	0x00000001
        /*02b0*/ 	.word	0x00000001


	//----- nvinfo : EIATTR_CRS_STACK_SIZE
	.align		4
.L_39:
        /*02b4*/ 	.byte	0x04, 0x1e
        /*02b6*/ 	.short	(.L_41 - .L_40)
.L_40:
        /*02b8*/ 	.word	0x00000000


	//----- nvinfo : EIATTR_CBANK_PARAM_SIZE
	.align		4
.L_41:
        /*02bc*/ 	.byte	0x03, 0x19
        /*02be*/ 	.short	0x0470


	//----- nvinfo : EIATTR_PARAM_CBANK
	.align		4
        /*02c0*/ 	.byte	0x04, 0x0a
        /*02c2*/ 	.short	(.L_43 - .L_42)
	.align		4
.L_42:
        /*02c4*/ 	.word	index@(.nv.constant0._ZN7cutlass13device_kernelINS_4gemm6kernel13GemmUniversalIN4cute5tupleIJiiiiEEENS1_10collective13CollectiveMmaINS1_34MainloopSm90TmaGmmaWarpSpecializedILi5ENS5_IJNS4_1CILi2EEENSA_ILi1EEESC_EEENS1_35KernelTmaWarpSpecializedCooperativeEEENS5_IJNSA_ILi128EEENSA_ILi64EEESH_EEENS_6half_tENS5_IJlSC_lEEESJ_SK_NS4_8TiledMMAINS4_8MMA_AtomIJNS4_4SM904GMMA25MMA_64x64x16_F32F16F16_SSILNSO_5MajorE0ELSQ_0ELNSO_7ScaleInE1ELSR_1EEEEEENS4_6LayoutISD_NS5_IJSC_NSA_ILi0EEESV_EEEEENS5_IJNS4_10UnderscoreESY_SY_EEEEENS4_13SM90_TMA_LOADENS4_14ComposedLayoutINS4_7SwizzleILi3ELi4ELi3EEENS4_18smem_ptr_flag_bitsILi16EEENSU_INS5_IJNSA_ILi8EEESH_EEENS5_IJSH_SC_EEEEEEEvNS4_8identityENS4_23SM90_TMA_LOAD_MULTICASTES1B_vS1C_EENS_8epilogue10collective6detail29Sm90TmaWarpSpecializedAdapterINS1G_15DefaultEpilogueISJ_SK_SK_NS1F_6thread17LinearCombinationISJ_Li1EffLNS1K_9ScaleType4KindE0ELNS_15FloatRoundStyleE2ESJ_EENS1_15EpilogueDefaultEEEEEvvEEEEvNT_6ParamsE)
        /*02c8*/ 	.short	0x0210
        /*02ca*/ 	.short	0x0470


	//----- nvinfo : EIATTR_SW_WAR
	.align		4
.L_43:
        /*02cc*/ 	.byte	0x04, 0x36
        /*02ce*/ 	.short	(.L_45 - .L_44)
.L_44:
        /*02d0*/ 	.word	0x00000008
.L_45:


//--------------------- .nv.callgraph             --------------------------
	.section	.nv.callgraph,"",@"SHT_CUDA_CALLGRAPH"
	.align	4
	.sectionentsize	8
	.align		4
        /*0000*/ 	.word	0x00000000
	.align		4
        /*0004*/ 	.word	0xffffffff
	.align		4
        /*0008*/ 	.word	index@(_ZN7cutlass13device_kernelINS_4gemm6kernel13GemmUniversalIN4cute5tupleIJiiiiEEENS1_10collective13CollectiveMmaINS1_34MainloopSm90TmaGmmaWarpSpecializedILi5ENS5_IJNS4_1CILi2EEENSA_ILi1EEESC_EEENS1_35KernelTmaWarpSpecializedCooperativeEEENS5_IJNSA_ILi128EEENSA_ILi64EEESH_EEENS_6half_tENS5_IJlSC_lEEESJ_SK_NS4_8TiledMMAINS4_8MMA_AtomIJNS4_4SM904GMMA25MMA_64x64x16_F32F16F16_SSILNSO_5MajorE0ELSQ_0ELNSO_7ScaleInE1ELSR_1EEEEEENS4_6LayoutISD_NS5_IJSC_NSA_ILi0EEESV_EEEEENS5_IJNS4_10UnderscoreESY_SY_EEEEENS4_13SM90_TMA_LOADENS4_14ComposedLayoutINS4_7SwizzleILi3ELi4ELi3EEENS4_18smem_ptr_flag_bitsILi16EEENSU_INS5_IJNSA_ILi8EEESH_EEENS5_IJSH_SC_EEEEEEEvNS4_8identityENS4_23SM90_TMA_LOAD_MULTICASTES1B_vS1C_EENS_8epilogue10collective6detail29Sm90TmaWarpSpecializedAdapterINS1G_15DefaultEpilogueISJ_SK_SK_NS1F_6thread17LinearCombinationISJ_Li1EffLNS1K_9ScaleType4KindE0ELNS_15FloatRoundStyleE2ESJ_EENS1_15EpilogueDefaultEEEEEvvEEEEvNT_6ParamsE)
	.align		4
        /*000c*/ 	.word	index@(__assertfail)
	.align		4
        /*0010*/ 	.word	0x00000000
	.align		4
        /*0014*/ 	.word	0xfffffffe
	.align		4
        /*0018*/ 	.word	0x00000000
	.align		4
        /*001c*/ 	.word	0xfffffffd
	.align		4
        /*0020*/ 	.word	0x00000000
	.align		4
        /*0024*/ 	.word	0xfffffffc


//--------------------- .nv.constant4             --------------------------
	.section	.nv.constant4,"a",@progbits
	.align	8
	.align		8
.nv.constant4:
        /*0000*/ 	.dword	__assertfail
	.align		8
        /*0008*/ 	.dword	__unnamed_1
	.align		8
        /*0010*/ 	.dword	_ZN39_INTERNAL_87f77719_4_k_cu_47b7e0e5_39314cuda3std3__45__cpo5beginE
	.align		8
        /*0018*/ 	.dword	_ZN39_INTERNAL_87f77719_4_k_cu_47b7e0e5_39314cuda3std3__45__cpo3endE
	.align		8
        /*0020*/ 	.dword	_ZN39_INTERNAL_87f77719_4_k_cu_47b7e0e5_39314cuda3std3__45__cpo6cbeginE
	.align		8
        /*0028*/ 	.dword	_ZN39_INTERNAL_87f77719_4_k_cu_47b7e0e5_39314cuda3std3__45__cpo4cendE
	.align		8
        /*0030*/ 	.dword	_ZN39_INTERNAL_87f77719_4_k_cu_47b7e0e5_39314cuda3std3__441_GLOBAL__N__87f77719_4_k_cu_47b7e0e5_39316ignoreE
	.align		8
        /*0038*/ 	.dword	_ZN39_INTERNAL_87f77719_4_k_cu_47b7e0e5_39314cuda3std3__419piecewise_constructE
	.align		8
        /*0040*/ 	.dword	_ZN39_INTERNAL_87f77719_4_k_cu_47b7e0e5_39314cuda3std3__48in_placeE
	.align		8
        /*0048*/ 	.dword	_ZN39_INTERNAL_87f77719_4_k_cu_47b7e0e5_39314cuda3std6ranges3__45__cpo4swapE
	.align		8
        /*0050*/ 	.dword	_ZN39_INTERNAL_87f77719_4_k_cu_47b7e0e5_39314cuda3std6ranges3__45__cpo9iter_moveE
	.align		8
        /*0058*/ 	.dword	_ZN39_INTERNAL_87f77719_4_k_cu_47b7e0e5_39314cute7productE
	.align		8
        /*0060*/ 	.dword	_ZN39_INTERNAL_87f77719_4_k_cu_47b7e0e5_39314cute1_E
	.align		8
        /*0068*/ 	.dword	$str$22
	.align		8
        /*0070*/ 	.dword	$str$23


//--------------------- .text._ZN7cutlass13device_kernelINS_4gemm6kernel13GemmUniversalIN4cute5tupleIJiiiiEEENS1_10collective13CollectiveMmaINS1_34MainloopSm90TmaGmmaWarpSpecializedILi5ENS5_IJNS4_1CILi2EEENSA_ILi1EEESC_EEENS1_35KernelTmaWarpSpecializedCooperativeEEENS5_IJNSA_ILi128EEENSA_ILi64EEESH_EEENS_6half_tENS5_IJlSC_lEEESJ_SK_NS4_8TiledMMAINS4_8MMA_AtomIJNS4_4SM904GMMA25MMA_64x64x16_F32F16F16_SSILNSO_5MajorE0ELSQ_0ELNSO_7ScaleInE1ELSR_1EEEEEENS4_6LayoutISD_NS5_IJSC_NSA_ILi0EEESV_EEEEENS5_IJNS4_10UnderscoreESY_SY_EEEEENS4_13SM90_TMA_LOADENS4_14ComposedLayoutINS4_7SwizzleILi3ELi4ELi3EEENS4_18smem_ptr_flag_bitsILi16EEENSU_INS5_IJNSA_ILi8EEESH_EEENS5_IJSH_SC_EEEEEEEvNS4_8identityENS4_23SM90_TMA_LOAD_MULTICASTES1B_vS1C_EENS_8epilogue10collective6detail29Sm90TmaWarpSpecializedAdapterINS1G_15DefaultEpilogueISJ_SK_SK_NS1F_6thread17LinearCombinationISJ_Li1EffLNS1K_9ScaleType4KindE0ELNS_15FloatRoundStyleE2ESJ_EENS1_15EpilogueDefaultEEEEEvvEEEEvNT_6ParamsE --------------------------
	.section	.text._ZN7cutlass13device_kernelINS_4gemm6kernel13GemmUniversalIN4cute5tupleIJiiiiEEENS1_10collective13CollectiveMmaINS1_34MainloopSm90TmaGmmaWarpSpecializedILi5ENS5_IJNS4_1CILi2EEENSA_ILi1EEESC_EEENS1_35KernelTmaWarpSpecializedCooperativeEEENS5_IJNSA_ILi128EEENSA_ILi64EEESH_EEENS_6half_tENS5_IJlSC_lEEESJ_SK_NS4_8TiledMMAINS4_8MMA_AtomIJNS4_4SM904GMMA25MMA_64x64x16_F32F16F16_SSILNSO_5MajorE0ELSQ_0ELNSO_7ScaleInE1ELSR_1EEEEEENS4_6LayoutISD_NS5_IJSC_NSA_ILi0EEESV_EEEEENS5_IJNS4_10UnderscoreESY_SY_EEEEENS4_13SM90_TMA_LOADENS4_14ComposedLayoutINS4_7SwizzleILi3ELi4ELi3EEENS4_18smem_ptr_flag_bitsILi16EEENSU_INS5_IJNSA_ILi8EEESH_EEENS5_IJSH_SC_EEEEEEEvNS4_8identityENS4_23SM90_TMA_LOAD_MULTICASTES1B_vS1C_EENS_8epilogue10collective6detail29Sm90TmaWarpSpecializedAdapterINS1G_15DefaultEpilogueISJ_SK_SK_NS1F_6thread17LinearCombinationISJ_Li1EffLNS1K_9ScaleType4KindE0ELNS_15FloatRoundStyleE2ESJ_EENS1_15EpilogueDefaultEEEEEvvEEEEvNT_6ParamsE,"ax",@progbits
	.align	128
.text._ZN7cutlass13device_kernelINS_4gemm6kernel13GemmUniversalIN4cute5tupleIJiiiiEEENS1_10collective13CollectiveMmaINS1_34MainloopSm90TmaGmmaWarpSpecializedILi5ENS5_IJNS4_1CILi2EEENSA_ILi1EEESC_EEENS1_35KernelTmaWarpSpecializedCooperativeEEENS5_IJNSA_ILi128EEENSA_ILi64EEESH_EEENS_6half_tENS5_IJlSC_lEEESJ_SK_NS4_8TiledMMAINS4_8MMA_AtomIJNS4_4SM904GMMA25MMA_64x64x16_F32F16F16_SSILNSO_5MajorE0ELSQ_0ELNSO_7ScaleInE1ELSR_1EEEEEENS4_6LayoutISD_NS5_IJSC_NSA_ILi0EEESV_EEEEENS5_IJNS4_10UnderscoreESY_SY_EEEEENS4_13SM90_TMA_LOADENS4_14ComposedLayoutINS4_7SwizzleILi3ELi4ELi3EEENS4_18smem_ptr_flag_bitsILi16EEENSU_INS5_IJNSA_ILi8EEESH_EEENS5_IJSH_SC_EEEEEEEvNS4_8identityENS4_23SM90_TMA_LOAD_MULTICASTES1B_vS1C_EENS_8epilogue10collective6detail29Sm90TmaWarpSpecializedAdapterINS1G_15DefaultEpilogueISJ_SK_SK_NS1F_6thread17LinearCombinationISJ_Li1EffLNS1K_9ScaleType4KindE0ELNS_15FloatRoundStyleE2ESJ_EENS1_15EpilogueDefaultEEEEEvvEEEEvNT_6ParamsE:
        .type           _ZN7cutlass13device_kernelINS_4gemm6kernel13GemmUniversalIN4cute5tupleIJiiiiEEENS1_10collective13CollectiveMmaINS1_34MainloopSm90TmaGmmaWarpSpecializedILi5ENS5_IJNS4_1CILi2EEENSA_ILi1EEESC_EEENS1_35KernelTmaWarpSpecializedCooperativeEEENS5_IJNSA_ILi128EEENSA_ILi64EEESH_EEENS_6half_tENS5_IJlSC_lEEESJ_SK_NS4_8TiledMMAINS4_8MMA_AtomIJNS4_4SM904GMMA25MMA_64x64x16_F32F16F16_SSILNSO_5MajorE0ELSQ_0ELNSO_7ScaleInE1ELSR_1EEEEEENS4_6LayoutISD_NS5_IJSC_NSA_ILi0EEESV_EEEEENS5_IJNS4_10UnderscoreESY_SY_EEEEENS4_13SM90_TMA_LOADENS4_14ComposedLayoutINS4_7SwizzleILi3ELi4ELi3EEENS4_18smem_ptr_flag_bitsILi16EEENSU_INS5_IJNSA_ILi8EEESH_EEENS5_IJSH_SC_EEEEEEEvNS4_8identityENS4_23SM90_TMA_LOAD_MULTICASTES1B_vS1C_EENS_8epilogue10collective6detail29Sm90TmaWarpSpecializedAdapterINS1G_15DefaultEpilogueISJ_SK_SK_NS1F_6thread17LinearCombinationISJ_Li1EffLNS1K_9ScaleType4KindE0ELNS_15FloatRoundStyleE2ESJ_EENS1_15EpilogueDefaultEEEEEvvEEEEvNT_6ParamsE,@function
        .size           _ZN7cutlass13device_kernelINS_4gemm6kernel13GemmUniversalIN4cute5tupleIJiiiiEEENS1_10collective13CollectiveMmaINS1_34MainloopSm90TmaGmmaWarpSpecializedILi5ENS5_IJNS4_1CILi2EEENSA_ILi1EEESC_EEENS1_35KernelTmaWarpSpecializedCooperativeEEENS5_IJNSA_ILi128EEENSA_ILi64EEESH_EEENS_6half_tENS5_IJlSC_lEEESJ_SK_NS4_8TiledMMAINS4_8MMA_AtomIJNS4_4SM904GMMA25MMA_64x64x16_F32F16F16_SSILNSO_5MajorE0ELSQ_0ELNSO_7ScaleInE1ELSR_1EEEEEENS4_6LayoutISD_NS5_IJSC_NSA_ILi0EEESV_EEEEENS5_IJNS4_10UnderscoreESY_SY_EEEEENS4_13SM90_TMA_LOADENS4_14ComposedLayoutINS4_7SwizzleILi3ELi4ELi3EEENS4_18smem_ptr_flag_bitsILi16EEENSU_INS5_IJNSA_ILi8EEESH_EEENS5_IJSH_SC_EEEEEEEvNS4_8identityENS4_23SM90_TMA_LOAD_MULTICASTES1B_vS1C_EENS_8epilogue10collective6detail29Sm90TmaWarpSpecializedAdapterINS1G_15DefaultEpilogueISJ_SK_SK_NS1F_6thread17LinearCombinationISJ_Li1EffLNS1K_9ScaleType4KindE0ELNS_15FloatRoundStyleE2ESJ_EENS1_15EpilogueDefaultEEEEEvvEEEEvNT_6ParamsE,(.L_x_137 - _ZN7cutlass13device_kernelINS_4gemm6kernel13GemmUniversalIN4cute5tupleIJiiiiEEENS1_10collective13CollectiveMmaINS1_34MainloopSm90TmaGmmaWarpSpecializedILi5ENS5_IJNS4_1CILi2EEENSA_ILi1EEESC_EEENS1_35KernelTmaWarpSpecializedCooperativeEEENS5_IJNSA_ILi128EEENSA_ILi64EEESH_EEENS_6half_tENS5_IJlSC_lEEESJ_SK_NS4_8TiledMMAINS4_8MMA_AtomIJNS4_4SM904GMMA25MMA_64x64x16_F32F16F16_SSILNSO_5MajorE0ELSQ_0ELNSO_7ScaleInE1ELSR_1EEEEEENS4_6LayoutISD_NS5_IJSC_NSA_ILi0EEESV_EEEEENS5_IJNS4_10UnderscoreESY_SY_EEEEENS4_13SM90_TMA_LOADENS4_14ComposedLayoutINS4_7SwizzleILi3ELi4ELi3EEENS4_18smem_ptr_flag_bitsILi16EEENSU_INS5_IJNSA_ILi8EEESH_EEENS5_IJSH_SC_EEEEEEEvNS4_8identityENS4_23SM90_TMA_LOAD_MULTICASTES1B_vS1C_EENS_8epilogue10collective6detail29Sm90TmaWarpSpecializedAdapterINS1G_15DefaultEpilogueISJ_SK_SK_NS1F_6thread17LinearCombinationISJ_Li1EffLNS1K_9ScaleType4KindE0ELNS_15FloatRoundStyleE2ESJ_EENS1_15EpilogueDefaultEEEEEvvEEEEvNT_6ParamsE)
        .other          _ZN7cutlass13device_kernelINS_4gemm6kernel13GemmUniversalIN4cute5tupleIJiiiiEEENS1_10collective13CollectiveMmaINS1_34MainloopSm90TmaGmmaWarpSpecializedILi5ENS5_IJNS4_1CILi2EEENSA_ILi1EEESC_EEENS1_35KernelTmaWarpSpecializedCooperativeEEENS5_IJNSA_ILi128EEENSA_ILi64EEESH_EEENS_6half_tENS5_IJlSC_lEEESJ_SK_NS4_8TiledMMAINS4_8MMA_AtomIJNS4_4SM904GMMA25MMA_64x64x16_F32F16F16_SSILNSO_5MajorE0ELSQ_0ELNSO_7ScaleInE1ELSR_1EEEEEENS4_6LayoutISD_NS5_IJSC_NSA_ILi0EEESV_EEEEENS5_IJNS4_10UnderscoreESY_SY_EEEEENS4_13SM90_TMA_LOADENS4_14ComposedLayoutINS4_7SwizzleILi3ELi4ELi3EEENS4_18smem_ptr_flag_bitsILi16EEENSU_INS5_IJNSA_ILi8EEESH_EEENS5_IJSH_SC_EEEEEEEvNS4_8identityENS4_23SM90_TMA_LOAD_MULTICASTES1B_vS1C_EENS_8epilogue10collective6detail29Sm90TmaWarpSpecializedAdapterINS1G_15DefaultEpilogueISJ_SK_SK_NS1F_6thread17LinearCombinationISJ_Li1EffLNS1K_9ScaleType4KindE0ELNS_15FloatRoundStyleE2ESJ_EENS1_15EpilogueDefaultEEEEEvvEEEEvNT_6ParamsE,@"STO_CUDA_ENTRY STV_DEFAULT"
_ZN7cutlass13device_kernelINS_4gemm6kernel13GemmUniversalIN4cute5tupleIJiiiiEEENS1_10collective13CollectiveMmaINS1_34MainloopSm90TmaGmmaWarpSpecializedILi5ENS5_IJNS4_1CILi2EEENSA_ILi1EEESC_EEENS1_35KernelTmaWarpSpecializedCooperativeEEENS5_IJNSA_ILi128EEENSA_ILi64EEESH_EEENS_6half_tENS5_IJlSC_lEEESJ_SK_NS4_8TiledMMAINS4_8MMA_AtomIJNS4_4SM904GMMA25MMA_64x64x16_F32F16F16_SSILNSO_5MajorE0ELSQ_0ELNSO_7ScaleInE1ELSR_1EEEEEENS4_6LayoutISD_NS5_IJSC_NSA_ILi0EEESV_EEEEENS5_IJNS4_10UnderscoreESY_SY_EEEEENS4_13SM90_TMA_LOADENS4_14ComposedLayoutINS4_7SwizzleILi3ELi4ELi3EEENS4_18smem_ptr_flag_bitsILi16EEENSU_INS5_IJNSA_ILi8EEESH_EEENS5_IJSH_SC_EEEEEEEvNS4_8identityENS4_23SM90_TMA_LOAD_MULTICASTES1B_vS1C_EENS_8epilogue10collective6detail29Sm90TmaWarpSpecializedAdapterINS1G_15DefaultEpilogueISJ_SK_SK_NS1F_6thread17LinearCombinationISJ_Li1EffLNS1K_9ScaleType4KindE0ELNS_15FloatRoundStyleE2ESJ_EENS1_15EpilogueDefaultEEEEEvvEEEEvNT_6ParamsE:
[----:B------:R-:W0:Y:S01]  /*0000*/  LDC R1, c[0x0][0x28] ;  /* 0x00000a00ff017b82 */ /* 0x000e220000000800 */
[----:B------:R-:W1:Y:S01]  /*0010*/  S2R R18, SR_TID.X ;  /* 0x0000000000127919 */ /* 0x000e620000002100 */
[----:B------:R-:W-:Y:S01]  /*0020*/  ELECT P0, URZ, PT ;  /* 0x00000000003f782f */ /* 0x000fe20003800000 */
[----:B------:R-:W-:Y:S01]  /*0030*/  BSSY B0, `(.L_x_0) ;  /* 0x000000f000007945 */ /* 0x000fe20003800000 */
[--C-:B-1----:R-:W-:Y:S02]  /*0040*/  SHF.R.U32.HI R0, RZ, 0x5, R18.reuse ;  /* 0x00000005ff007819 */ /* 0x102fe40000011612 */
[----:B------:R-:W-:-:S03]  /*0050*/  SHF.R.U32.HI R3, RZ, 0x7, R18 ;  /* 0x00000007ff037819 */ /* 0x000fc60000011612 */
[----:B------:R-:W1:Y:S04]  /*0060*/  SHFL.IDX PT, R2, R0, RZ, 0x1f ;  /* 0x00001fff00027589 */ /* 0x000e6800000e0000 */
[----:B------:R2:W3:Y:S01]  /*0070*/  SHFL.IDX PT, R5, R3, RZ, 0x1f ;  /* 0x00001fff03057589 */ /* 0x0004e200000e0000 */
[----:B-1----:R-:W-:-:S13]  /*0080*/  ISETP.NE.OR P0, PT, R2, RZ, !P0 ;  /* 0x000000ff0200720c */ /* 0x002fda0004705670 */
[----:B0-23--:R-:W-:Y:S05]  /*0090*/  @P0 BRA `(.L_x_1) ;  /* 0x0000000000200947 */ /* 0x00dfea0003800000 */
[----:B------:R-:W-:Y:S02]  /*00a0*/  ULDC.64 UR4, c[0x0][0x198] ;  /* 0x0000660000047ab9 */ /* 0x000fe40000000a00 */
[----:B------:R-:W-:Y:S02]  /*00b0*/  UIADD3 UR6, UP0, UR4, 0xf0, URZ ;  /* 0x000000f004067890 */ /* 0x000fe4000ff1e03f */
[----:B------:R-:W-:Y:S02]  /*00c0*/  UIADD3 UR4, UP1, UR4, 0x1f0, URZ ;  /* 0x000001f004047890 */ /* 0x000fe4000ff3e03f */
[----:B------:R-:W-:Y:S02]  /*00d0*/  UIADD3.X UR7, URZ, UR5, URZ, UP0, !UPT ;  /* 0x000000053f077290 */ /* 0x000fe400087fe43f */
[----:B------:R-:W-:-:S07]  /*00e0*/  UIADD3.X UR5, URZ, UR5, URZ, UP1, !UPT ;  /* 0x000000053f057290 */ /* 0x000fce0008ffe43f */
[----:B------:R0:W-:Y:S02]  /*00f0*/  UTMACCTL.PF [UR6] ;  /* 0x00000000060079b9 */ /* 0x0001e40008040000 */
[----:B------:R0:W-:Y:S02]  /*0100*/  UTMACCTL.PF [UR4] ;  /* 0x00000000040079b9 */ /* 0x0001e40008040000 */
[----:B0-----:R-:W-:Y:S01]  /*0110*/  NOP ;  /* 0x0000000000007918 */ /* 0x001fe20000000000 */
.L_x_1:
[----:B------:R-:W-:Y:S05]  /*0120*/  BSYNC B0 ;  /* 0x0000000000007941 */ /* 0x000fea0003800000 */
.L_x_0:
[----:B------:R-:W0:Y:S02]  /*0130*/  SHFL.IDX PT, R3, R0, RZ, 0x1f ;  /* 0x00001fff00037589 */ /* 0x000e2400000e0000 */
[----:B0-----:R-:W-:-:S13]  /*0140*/  ISETP.NE.AND P0, PT, R3, RZ, PT ;  /* 0x000000ff0300720c */ /* 0x001fda0003f05270 */
[----:B------:R-:W-:Y:S05]  /*0150*/  @P0 BRA `(.L_x_2) ;  /* 0x0000000000600947 */ /* 0x000fea0003800000 */
[----:B------:R-:W0:Y:S01]  /*0160*/  S2UR UR8, SR_CgaCtaId ;  /* 0x00000000000879c3 */ /* 0x000e220000008800 */
[----:B------:R-:W-:Y:S01]  /*0170*/  UMOV UR4, 0x400 ;  /* 0x0000040000047882 */ /* 0x000fe20000000000 */
[----:B------:R-:W-:Y:S01]  /*0180*/  UMOV UR5, 0x1 ;  /* 0x0000000100057882 */ /* 0x000fe20000000000 */
[----:B------:R-:W-:Y:S01]  /*0190*/  UMOV UR6, 0x4 ;  /* 0x0000000400067882 */ /* 0x000fe20000000000 */
[----:B------:R-:W-:Y:S01]  /*01a0*/  ELECT P0, URZ, PT ;  /* 0x00000000003f782f */ /* 0x000fe20003800000 */
[----:B------:R-:W-:-:S04]  /*01b0*/  UIADD3 UR6, -UR6, 0x100000, URZ ;  /* 0x0010000006067890 */ /* 0x000fc8000fffe13f */
[----:B------:R-:W-:Y:S02]  /*01c0*/  USHF.L.U32 UR7, UR6, 0xb, URZ ;  /* 0x0000000b06077899 */ /* 0x000fe4000800063f */
[----:B------:R-:W-:Y:S02]  /*01d0*/  USHF.L.U32 UR6, UR6, 0x1, URZ ;  /* 0x0000000106067899 */ /* 0x000fe4000800063f */
[----:B0-----:R-:W-:Y:S02]  /*01e0*/  ULEA UR8, UR8, UR4, 0x18 ;  /* 0x0000000408087291 */ /* 0x001fe4000f8ec03f */
[----:B------:R-:W-:-:S04]  /*01f0*/  UIADD3 UR4, -UR5, 0x100000, URZ ;  /* 0x0010000005047890 */ /* 0x000fc8000fffe13f */
[----:B------:R-:W-:Y:S02]  /*0200*/  USHF.L.U32 UR5, UR4, 0xb, URZ ;  /* 0x0000000b04057899 */ /* 0x000fe4000800063f */
[----:B------:R-:W-:Y:S01]  /*0210*/  USHF.L.U32 UR4, UR4, 0x1, URZ ;  /* 0x0000000104047899 */ /* 0x000fe2000800063f */
[----:B------:R-:W0:Y:S11]  /*0220*/  FENCE.VIEW.ASYNC.S ;  /* 0x00000000000073c6 */ /* 0x000e360000000000 */
[----:B0-----:R0:W1:Y:S01]  /*0230*/  SYNCS.EXCH.64 URZ, [UR8], UR4 ;  /* 0x00000004083f75b2 */ /* 0x0010620008000100 */
[----:B------:R0:W2:Y:S01]  /*0240*/  SYNCS.EXCH.64 URZ, [UR8+0x28], UR6 ;  /* 0x00002806083f75b2 */ /* 0x0000a20008000100 */
[----:B------:R0:W3:Y:S01]  /*0250*/  SYNCS.EXCH.64 URZ, [UR8+0x8], UR4 ;  /* 0x00000804083f75b2 */ /* 0x0000e20008000100 */
[----:B------:R0:W4:Y:S01]  /*0260*/  SYNCS.EXCH.64 URZ, [UR8+0x30], UR6 ;  /* 0x00003006083f75b2 */ /* 0x0001220008000100 */
[----:B------:R0:W0:Y:S01]  /*0270*/  SYNCS.EXCH.64 URZ, [UR8+0x10], UR4 ;  /* 0x00001004083f75b2 */ /* 0x0000220008000100 */
[----:B------:R0:W0:Y:S01]  /*0280*/  SYNCS.EXCH.64 URZ, [UR8+0x38], UR6 ;  /* 0x00003806083f75b2 */ /* 0x0000220008000100 */
[----:B------:R0:W0:Y:S01]  /*0290*/  SYNCS.EXCH.64 URZ, [UR8+0x18], UR4 ;  /* 0x00001804083f75b2 */ /* 0x0000220008000100 */
[----:B------:R0:W0:Y:S01]  /*02a0*/  SYNCS.EXCH.64 URZ, [UR8+0x40], UR6 ;  /* 0x00004006083f75b2 */ /* 0x0000220008000100 */
[----:B------:R0:W0:Y:S01]  /*02b0*/  SYNCS.EXCH.64 URZ, [UR8+0x20], UR4 ;  /* 0x00002004083f75b2 */ /* 0x0000220008000100 */
[----:B------:R0:W0:Y:S01]  /*02c0*/  SYNCS.EXCH.64 URZ, [UR8+0x48], UR6 ;  /* 0x00004806083f75b2 */ /* 0x0000220008000100 */
[----:B------:R-:W-:Y:S01]  /*02d0*/  NOP ;  /* 0x0000000000007918 */ /* 0x000fe20000000000 */
.L_x_2:
[----:B------:R-:W-:Y:S01]  /*02e0*/  SHF.R.S32.HI R7, RZ, 0x1f, R18 ;  /* 0x0000001fff077819 */ /* 0x000fe20000011412 */
[----:B------:R-:W5:Y:S01]  /*02f0*/  SHFL.IDX PT, R0, R0, RZ, 0x1f ;  /* 0x00001fff00007589 */ /* 0x000f6200000e0000 */
[----:B0-----:R-:W0:Y:S01]  /*0300*/  S2UR UR8, SR_CTAID.X ;  /* 0x00000000000879c3 */ /* 0x001e220000002500 */
[----:B------:R-:W-:Y:S02]  /*0310*/  ELECT P0, URZ, PT ;  /* 0x00000000003f782f */ /* 0x000fe40003800000 */
[----:B------:R-:W-:Y:S01]  /*0320*/  LEA.HI R7, R7, R18, RZ, 0x7 ;  /* 0x0000001207077211 */ /* 0x000fe200078f38ff */
[----:B------:R-:W1:Y:S01]  /*0330*/  S2R R4, SR_CTAID.Y ;  /* 0x0000000000047919 */ /* 0x000e620000002600 */
[----:B------:R-:W-:Y:S01]  /*0340*/  SHF.R.S32.HI R8, RZ, 0x1f, R3 ;  /* 0x0000001fff087819 */ /* 0x000fe20000011403 */
[----:B------:R-:W-:Y:S01]  /*0350*/  ULDC UR4, c[0x0][0x150] ;  /* 0x0000540000047ab9 */ /* 0x000fe20000000800 */
[----:B------:R-:W-:Y:S01]  /*0360*/  LOP3.LUT R7, R7, 0xffffff80, RZ, 0xc0, !PT ;  /* 0xffffff8007077812 */ /* 0x000fe200078ec0ff */
[----:B------:R-:W-:Y:S01]  /*0370*/  NOP ;  /* 0x0000000000007918 */ /* 0x000fe20000000000 */
[----:B------:R-:W-:Y:S01]  /*0380*/  LEA.HI R8, R8, R3, RZ, 0x2 ;  /* 0x0000000308087211 */ /* 0x000fe200078f10ff */
[----:B------:R-:W2:Y:S01]  /*0390*/  LDC R10, c[0x0][0x144] ;  /* 0x00005100ff0a7b82 */ /* 0x000ea20000000800 */
[----:B------:R-:W-:Y:S01]  /*03a0*/  NOP ;  /* 0x0000000000007918 */ /* 0x000fe20000000000 */
[----:B------:R-:W-:Y:S01]  /*03b0*/  IMAD.IADD R6, R18, 0x1, -R7 ;  /* 0x0000000112067824 */ /* 0x000fe200078e0a07 */
[----:B------:R-:W-:Y:S01]  /*03c0*/  LOP3.LUT R8, R8, 0x3ffffffc, RZ, 0xc0, !PT ;  /* 0x3ffffffc08087812 */ /* 0x000fe200078ec0ff */
[----:B------:R-:W-:Y:S01]  /*03d0*/  IMAD.MOV.U32 R23, RZ, RZ, 0x1 ;  /* 0x00000001ff177424 */ /* 0x000fe200078e00ff */
[----:B------:R-:W-:-:S02]  /*03e0*/  ISETP.NE.AND P3, PT, R5, RZ, PT ;  /* 0x000000ff0500720c */ /* 0x000fc40003f65270 */
[----:B------:R-:W-:Y:S01]  /*03f0*/  SHF.R.S32.HI R7, RZ, 0x1f, R6 ;  /* 0x0000001fff077819 */ /* 0x000fe20000011406 */
[----:B------:R-:W-:Y:S01]  /*0400*/  IMAD.IADD R8, R3, 0x1, -R8 ;  /* 0x0000000103087824 */ /* 0x000fe200078e0a08 */
[----:B------:R-:W3:Y:S02]  /*0410*/  LDC R13, c[0x0][0x140] ;  /* 0x00005000ff0d7b82 */ /* 0x000ee40000000800 */
[----:B------:R-:W-:Y:S02]  /*0420*/  LEA.HI R7, R7, R6, RZ, 0x3 ;  /* 0x0000000607077211 */ /* 0x000fe400078f18ff */
[----:B-----5:R-:W-:Y:S02]  /*0430*/  ISETP.NE.OR P0, PT, R0, RZ, !P0 ;  /* 0x000000ff0000720c */ /* 0x020fe40004705670 */
[--C-:B------:R-:W-:Y:S02]  /*0440*/  SHF.R.S32.HI R0, RZ, 0x3, R7.reuse ;  /* 0x00000003ff007819 */ /* 0x100fe40000011407 */
[----:B------:R-:W-:-:S02]  /*0450*/  SHF.R.S32.HI R7, RZ, 0x1f, R7 ;  /* 0x0000001fff077819 */ /* 0x000fc40000011407 */
[----:B0-----:R-:W-:Y:S02]  /*0460*/  I2FP.F32.U32 R9, UR8 ;  /* 0x0000000800097c45 */ /* 0x001fe40008201000 */
[----:B------:R-:W-:-:S03]  /*0470*/  LEA.HI R7, R7, R0, RZ, 0x2 ;  /* 0x0000000007077211 */ /* 0x000fc600078f10ff */
[----:B------:R-:W-:Y:S01]  /*0480*/  FMUL R9, R9, UR4 ;  /* 0x0000000409097c20 */ /* 0x000fe20008400000 */
[----:B------:R-:W-:Y:S01]  /*0490*/  LOP3.LUT R7, R7, 0xfffffffc, RZ, 0xc0, !PT ;  /* 0xfffffffc07077812 */ /* 0x000fe200078ec0ff */
[----:B------:R-:W-:Y:S01]  /*04a0*/  VOTEU.ALL UP0, P0 ;  /* 0x00000000003f7886 */ /* 0x000fe20000000000 */
[----:B-1----:R-:W-:Y:S01]  /*04b0*/  I2FP.F32.U32 R3, R4 ;  /* 0x0000000400037245 */ /* 0x002fe20000201000 */
[----:B------:R-:W-:Y:S01]  /*04c0*/  ULDC UR4, c[0x0][0x154] ;  /* 0x0000550000047ab9 */ /* 0x000fe20000000800 */
[----:B------:R-:W-:Y:S01]  /*04d0*/  VOTEU.ALL UP1, P0 ;  /* 0x00000000003f7886 */ /* 0x000fe20000020000 */
[----:B------:R-:W0:Y:S01]  /*04e0*/  F2I.U32.TRUNC.NTZ R9, R9 ;  /* 0x0000000900097305 */ /* 0x000e22000020f000 */
[----:B------:R-:W-:Y:S01]  /*04f0*/  IMAD.IADD R7, R0, 0x1, -R7 ;  /* 0x0000000100077824 */ /* 0x000fe200078e0a07 */
[----:B------:R-:W1:Y:S01]  /*0500*/  @!UP0 S2UR UR7, SR_CgaCtaId ;  /* 0x00000000000789c3 */ /* 0x000e620000008800 */
[----:B------:R-:W-:Y:S01]  /*0510*/  FMUL R12, R3, UR4 ;  /* 0x00000004030c7c20 */ /* 0x000fe20008400000 */
[----:B------:R-:W-:Y:S01]  /*0520*/  UMOV UR4, 0x20 ;  /* 0x0000002000047882 */ /* 0x000fe20000000000 */
[----:B------:R-:W-:Y:S01]  /*0530*/  IMAD R8, R8, 0x4, R7 ;  /* 0x0000000408087824 */ /* 0x000fe200078e0207 */
[----:B------:R-:W-:Y:S01]  /*0540*/  @!UP0 UMOV UR6, 0x400 ;  /* 0x0000040000068882 */ /* 0x000fe20000000000 */
[----:B------:R-:W-:-:S04]  /*0550*/  @!UP0 UIADD3 UR4, -UR4, 0x100000, URZ ;  /* 0x0010000004048890 */ /* 0x000fc8000fffe13f */
[----:B------:R-:W-:Y:S02]  /*0560*/  @!UP0 USHF.L.U32 UR5, UR4, 0xb, URZ ;  /* 0x0000000b04058899 */ /* 0x000fe4000800063f */
[----:B------:R-:W-:Y:S01]  /*0570*/  @!UP0 USHF.L.U32 UR4, UR4, 0x1, URZ ;  /* 0x0000000104048899 */ /* 0x000fe2000800063f */
[----:B---3--:R-:W-:Y:S01]  /*0580*/  ISETP.EQ.U32.AND P2, PT, R13, 0x1, PT ;  /* 0x000000010d00780c */ /* 0x008fe20003f42070 */
[----:B------:R-:W3:Y:S01]  /*0590*/  F2I.U32.TRUNC.NTZ R12, R12 ;  /* 0x0000000c000c7305 */ /* 0x000ee2000020f000 */
[----:B------:R-:W-:Y:S01]  /*05a0*/  LEA.HI R0, R8, R8, RZ, 0x1 ;  /* 0x0000000808007211 */ /* 0x000fe200078f08ff */
[----:B------:R-:W5:Y:S03]  /*05b0*/  LDC R7, c[0x0][0x148] ;  /* 0x00005200ff077b82 */ /* 0x000f660000000800 */
[----:B------:R-:W-:Y:S01]  /*05c0*/  LOP3.LUT R11, R0, 0xfffffffe, RZ, 0xc0, !PT ;  /* 0xfffffffe000b7812 */ /* 0x000fe200078ec0ff */
[----:B0-----:R-:W-:Y:S01]  /*05d0*/  IMAD.MOV R15, RZ, RZ, -R9 ;  /* 0x000000ffff0f7224 */ /* 0x001fe200078e0a09 */
[----:B------:R-:W-:-:S03]  /*05e0*/  SHF.R.S32.HI R9, RZ, 0x1f, R2 ;  /* 0x0000001fff097819 */ /* 0x000fc60000011402 */
[----:B--2---:R-:W-:Y:S01]  /*05f0*/  IMAD R3, R10, R15, UR8 ;  /* 0x000000080a037e24 */ /* 0x004fe2000f8e020f */
[----:B------:R-:W-:Y:S01]  /*0600*/  LEA.HI R9, R9, R2, RZ, 0x2 ;  /* 0x0000000209097211 */ /* 0x000fe200078f10ff */
[C---:B------:R-:W-:Y:S02]  /*0610*/  IMAD.IADD R0, R8.reuse, 0x1, -R11 ;  /* 0x0000000108007824 */ /* 0x040fe400078e0a0b */
[----:B------:R-:W-:Y:S01]  /*0620*/  IMAD.SHL.U32 R11, R8, 0x4, RZ ;  /* 0x00000004080b7824 */ /* 0x000fe200078e00ff */
[----:B------:R-:W-:Y:S01]  /*0630*/  LOP3.LUT R9, R9, 0xfffffffc, RZ, 0xc0, !PT ;  /* 0xfffffffc09097812 */ /* 0x000fe200078ec0ff */
[----:B---3--:R-:W-:Y:S01]  /*0640*/  IMAD.MOV R24, RZ, RZ, -R12 ;  /* 0x000000ffff187224 */ /* 0x008fe200078e0a0c */
[----:B------:R-:W-:Y:S01]  /*0650*/  ISETP.NE.AND P4, PT, R0, R3, PT ;  /* 0x000000030000720c */ /* 0x000fe20003f85270 */
[----:B-1----:R-:W-:Y:S01]  /*0660*/  @!UP0 ULEA UR6, UR7, UR6, 0x18 ;  /* 0x0000000607068291 */ /* 0x002fe2000f8ec03f */
[----:B------:R-:W-:Y:S01]  /*0670*/  LOP3.LUT R22, R8, 0xc, R11, 0x78, !PT ;  /* 0x0000000c08167812 */ /* 0x000fe200078e780b */
[----:B------:R-:W-:Y:S01]  /*0680*/  IMAD.IADD R0, R2, 0x1, -R9 ;  /* 0x0000000102007824 */ /* 0x000fe200078e0a09 */
[----:B------:R-:W-:Y:S01]  /*0690*/  VOTEU.ALL UP0, P0 ;  /* 0x00000000003f7886 */ /* 0x000fe20000000000 */
[----:B------:R-:W-:Y:S01]  /*06a0*/  LOP3.LUT P0, RZ, R6, 0x7, RZ, 0xc0, !PT ;  /* 0x0000000706ff7812 */ /* 0x000fe2000780c0ff */
[----:B------:R-:W-:-:S02]  /*06b0*/  VIADD R6, R5, 0xffffffff ;  /* 0xffffffff05067836 */ /* 0x000fc40000000000 */
[----:B------:R-:W-:Y:S01]  /*06c0*/  ISETP.NE.AND P1, PT, R0, 0x3, PT ;  /* 0x000000030000780c */ /* 0x000fe20003f25270 */
[----:B-----5:R-:W-:Y:S01]  /*06d0*/  IMAD R9, R7, R24, R4 ;  /* 0x0000001807097224 */ /* 0x020fe200078e0204 */
[----:B------:R-:W-:Y:S02]  /*06e0*/  ISETP.LT.U32.AND P0, PT, R22, 0x2, !P0 ;  /* 0x000000021600780c */ /* 0x000fe40004701070 */
[----:B------:R-:W-:Y:S01]  /*06f0*/  ISETP.EQ.OR P1, PT, R0, RZ, !P1 ;  /* 0x000000ff0000720c */ /* 0x000fe20004f22670 */
[----:B------:R-:W0:Y:S02]  /*0700*/  FENCE.VIEW.ASYNC.S ;  /* 0x00000000000073c6 */ /* 0x000e240000000000 */
[----:B0-----:R0:W1:Y:S01]  /*0710*/  @!UP0 SYNCS.EXCH.64 URZ, [UR6+0x60], UR4 ;  /* 0x00006004063f85b2 */ /* 0x0010620008000100 */
[----:B------:R-:W-:Y:S02]  /*0720*/  @P4 LEA.HI R2, R22, R22, RZ, 0x1 ;  /* 0x0000001616024211 */ /* 0x000fe400078f08ff */
[----:B------:R-:W-:-:S02]  /*0730*/  ISETP.EQ.AND P1, PT, R5, RZ, P1 ;  /* 0x000000ff0500720c */ /* 0x000fc40000f22270 */
[----:B------:R-:W-:Y:S02]  /*0740*/  @P4 SHF.R.S32.HI R2, RZ, 0x1, R2 ;  /* 0x00000001ff024819 */ /* 0x000fe40000011402 */
[----:B------:R-:W-:Y:S02]  /*0750*/  ISETP.GE.U32.AND P6, PT, R6, 0x2, PT ;  /* 0x000000020600780c */ /* 0x000fe40003fc6070 */
[----:B------:R-:W-:Y:S02]  /*0760*/  @P4 ISETP.NE.AND P5, PT, R2, R9, PT ;  /* 0x000000090200420c */ /* 0x000fe40003fa5270 */
[----:B------:R-:W-:Y:S02]  /*0770*/  SEL R2, RZ, 0x1, !P0 ;  /* 0x00000001ff027807 */ /* 0x000fe40004000000 */
[----:B------:R-:W-:Y:S02]  /*0780*/  @P4 SEL R23, RZ, 0x1, P5 ;  /* 0x00000001ff174807 */ /* 0x000fe40002800000 */
[----:B------:R-:W-:Y:S01]  /*0790*/  SEL R19, RZ, 0x1, !P1 ;  /* 0x00000001ff137807 */ /* 0x000fe20004800000 */
[----:B------:R0:W2:Y:S01]  /*07a0*/  @!UP1 SYNCS.EXCH.64 URZ, [UR6+0x68], UR4 ;  /* 0x00006804063f95b2 */ /* 0x0000a20008000100 */
[----:B------:R-:W-:Y:S01]  /*07b0*/  LOP3.LUT R23, R23, R2, RZ, 0xc0, !PT ;  /* 0x0000000217177212 */ /* 0x000fe200078ec0ff */
[----:B------:R-:W-:Y:S01]  /*07c0*/  NOP ;  /* 0x0000000000007918 */ /* 0x000fe20000000000 */
[----:B------:R-:W-:Y:S01]  /*07d0*/  SEL R19, R19, 0x2, P6 ;  /* 0x0000000213137807 */ /* 0x000fe20003000000 */
[----:B------:R-:W-:Y:S06]  /*07e0*/  @!P2 BRA `(.L_x_3) ;  /* 0x000000000008a947 */ /* 0x000fec0003800000 */
[----:B-12-4-:R-:W-:Y:S01]  /*07f0*/  UCGABAR_ARV ;  /* 0x00000000000079c7 */ /* 0x016fe20008000000 */
[----:B------:R-:W-:Y:S05]  /*0800*/  BRA `(.L_x_4) ;  /* 0x0000000000047947 */ /* 0x000fea0003800000 */
.L_x_3:
[----:B-12-4-:R-:W-:Y:S01]  /*0810*/  NOP ;  /* 0x0000000000007918 */ /* 0x016fe20000000000 */
.L_x_4:
[----:B------:R-:W1:Y:S01]  /*0820*/  LDC R2, c[0x0][0x65c] ;  /* 0x00019700ff027b82 */ /* 0x000e620000000800 */
[----:B------:R-:W-:Y:S02]  /*0830*/  IMAD.U32 R8, RZ, RZ, UR8 ;  /* 0x00000008ff087e24 */ /* 0x000fe4000f8e00ff */
[----:B------:R-:W-:Y:S01]  /*0840*/  IMAD.MOV.U32 R9, RZ, RZ, RZ ;  /* 0x000000ffff097224 */ /* 0x000fe200078e00ff */
[----:B-1----:R-:W-:-:S04]  /*0850*/  ISETP.NE.AND P1, PT, R2, 0x1, PT ;  /* 0x000000010200780c */ /* 0x002fc80003f25270 */
[----:B------:R-:W-:-:S09]  /*0860*/  P2R R5, PR, RZ, 0x2 ;  /* 0x00000002ff057803 */ /* 0x000fd20000000000 */
[----:B------:R-:W1:Y:S01]  /*0870*/  @P1 LDC R17, c[0x0][0x10] ;  /* 0x00000400ff111b82 */ /* 0x000e620000000800 */
[----:B------:R-:W-:Y:S02]  /*0880*/  @P1 IMAD.MOV.U32 R5, RZ, RZ, RZ ;  /* 0x000000ffff051224 */ /* 0x000fe400078e00ff */
[----:B------:R-:W-:-:S05]  /*0890*/  @P1 IMAD.MOV.U32 R13, RZ, RZ, RZ ;  /* 0x000000ffff0d1224 */ /* 0x000fca00078e00ff */
[----:B------:R-:W2:Y:S01]  /*08a0*/  @!P1 LDC R11, c[0x0][0xc] ;  /* 0x00000300ff0b9b82 */ /* 0x000ea20000000800 */
[----:B-1----:R-:W-:-:S04]  /*08b0*/  @P1 IMAD.WIDE.U32 R16, R17, UR8, R4 ;  /* 0x0000000811101c25 */ /* 0x002fc8000f8e0004 */
[----:B------:R-:W-:Y:S02]  /*08c0*/  @P1 IMAD.IADD R17, R17, 0x1, R13 ;  /* 0x0000000111111824 */ /* 0x000fe400078e020d */
[----:B--2---:R-:W-:-:S04]  /*08d0*/  @!P1 IMAD.WIDE.U32 R8, R4, R11, R8 ;  /* 0x0000000b04089225 */ /* 0x004fc800078e0008 */
[----:B------:R-:W-:Y:S02]  /*08e0*/  @!P1 IMAD.MOV.U32 R16, RZ, RZ, R8 ;  /* 0x000000ffff109224 */ /* 0x000fe400078e0008 */
[----:B------:R-:W-:Y:S01]  /*08f0*/  @!P1 IMAD.MOV.U32 R17, RZ, RZ, R9 ;  /* 0x000000ffff119224 */ /* 0x000fe200078e0009 */
[----:B------:R-:W-:Y:S06]  /*0900*/  @!P2 BRA `(.L_x_5) ;  /* 0x00000000000ca947 */ /* 0x000fec0003800000 */
[----:B------:R-:W-:Y:S01]  /*0910*/  UCGABAR_WAIT ;  /* 0x0000000000007dc7 */ /* 0x000fe20008000000 */
[----:B------:R-:W-:Y:S01]  /*0920*/  CCTL.IVALL ;  /* 0x00000000ff00798f */ /* 0x000fe20002000000 */
[----:B------:R-:W-:Y:S05]  /*0930*/  BRA `(.L_x_6) ;  /* 0x0000000000047947 */ /* 0x000fea0003800000 */
.L_x_5:
[----:B------:R-:W-:Y:S06]  /*0940*/  BAR.SYNC.DEFER_BLOCKING 0x0 ;  /* 0x0000000000007b1d */ /* 0x000fec0000010000 */
.L_x_6:
[----:B------:R-:W-:Y:S05]  /*0950*/  @!P3 BRA `(.L_x_7) ;  /* 0x00000040001cb947 */ /* 0x000fea0003800000 */
[----:B------:R-:W-:-:S13]  /*0960*/  ISETP.GT.U32.AND P0, PT, R6, 0x1, PT ;  /* 0x000000010600780c */ /* 0x000fda0003f04070 */
[----:B0-----:R-:W-:Y:S05]  /*0970*/  @P0 EXIT ;  /* 0x000000000000094d */ /* 0x001fea0003800000 */
[----:B------:R-:W-:Y:S01]  /*0980*/  ULDC.64 UR4, c[0x0][0x650] ;  /* 0x0001940000047ab9 */ /* 0x000fe20000000a00 */
[----:B------:R-:W-:Y:S01]  /*0990*/  PRMT R0, RZ, 0x7610, R0 ;  /* 0x00007610ff007816 */ /* 0x000fe20000000000 */
[----:B------:R-:W-:Y:S01]  /*09a0*/  IMAD.MOV.U32 R60, RZ, RZ, -0x1 ;  /* 0xffffffffff3c7424 */ /* 0x000fe200078e00ff */
[----:B------:R-:W-:Y:S01]  /*09b0*/  ISETP.GE.U32.AND P0, PT, R16, UR4, PT ;  /* 0x0000000410007c0c */ /* 0x000fe2000bf06070 */
[----:B------:R-:W-:Y:S02]  /*09c0*/  IMAD.MOV.U32 R61, RZ, RZ, -0x1 ;  /* 0xffffffffff3d7424 */ /* 0x000fe400078e00ff */
[----:B------:R-:W-:Y:S01]  /*09d0*/  IMAD.MOV.U32 R59, RZ, RZ, -0x1 ;  /* 0xffffffffff3b7424 */ /* 0x000fe200078e00ff */
[----:B------:R-:W-:-:S13]  /*09e0*/  ISETP.GE.U32.AND.EX P0, PT, R17, UR5, PT, P0 ;  /* 0x0000000511007c0c */ /* 0x000fda000bf06100 */
[----:B------:R-:W-:Y:S05]  /*09f0*/  @P0 BRA `(.L_x_8) ;  /* 0x0000000400280947 */ /* 0x000fea0003800000 */
[----:B------:R-:W0:Y:S01]  /*0a00*/  LDC.64 R20, c[0x0][0x628] ;  /* 0x00018a00ff147b82 */ /* 0x000e220000000a00 */
[----:B------:R-:W-:Y:S02]  /*0a10*/  IMAD.MOV.U32 R8, RZ, RZ, R16 ;  /* 0x000000ffff087224 */ /* 0x000fe400078e0010 */
[----:B------:R-:W-:-:S05]  /*0a20*/  IMAD.MOV.U32 R9, RZ, RZ, R17 ;  /* 0x000000ffff097224 */ /* 0x000fca00078e0011 */
[----:B------:R-:W1:Y:S08]  /*0a30*/  LDC R0, c[0x0][0x630] ;  /* 0x00018c00ff007b82 */ /* 0x000e700000000800 */
[----:B------:R-:W2:Y:S01]  /*0a40*/  LDC.64 R26, c[0x0][0x620] ;  /* 0x00018800ff1a7b82 */ /* 0x000ea20000000a00 */
[----:B0-----:R-:W-:-:S04]  /*0a50*/  ISETP.NE.U32.AND P0, PT, R20, RZ, PT ;  /* 0x000000ff1400720c */ /* 0x001fc80003f05070 */
[----:B------:R-:W-:-:S13]  /*0a60*/  ISETP.NE.AND.EX P0, PT, R21, RZ, PT, P0 ;  /* 0x000000ff1500720c */ /* 0x000fda0003f05300 */
[----:B-12---:R-:W-:Y:S05]  /*0a70*/  @!P0 BRA `(.L_x_9) ;  /* 0x0000000000288947 */ /* 0x006fea0003800000 */
[----:B------:R-:W0:Y:S02]  /*0a80*/  LDC R13, c[0x0][0x634] ;  /* 0x00018d00ff0d7b82 */ /* 0x000e240000000800 */
[----:B0-----:R-:W-:-:S05]  /*0a90*/  IADD3 R13, P0, R16, R13, RZ ;  /* 0x0000000d100d7210 */ /* 0x001fca0007f1e0ff */
[----:B------:R-:W-:-:S04]  /*0aa0*/  IMAD.X R15, RZ, RZ, R17, P0 ;  /* 0x000000ffff0f7224 */ /* 0x000fc800000e0611 */
[----:B------:R-:W-:-:S04]  /*0ab0*/  IMAD.WIDE.U32 R8, R15, R20, RZ ;  /* 0x000000140f087225 */ /* 0x000fc800078e00ff */
[----:B------:R-:W-:-:S04]  /*0ac0*/  IMAD.WIDE.U32 R10, P0, R13, R21, R8 ;  /* 0x000000150d0a7225 */ /* 0x000fc80007800008 */
[----:B------:R-:W-:-:S04]  /*0ad0*/  IMAD.WIDE.U32 R8, R13, R20, RZ ;  /* 0x000000140d087225 */ /* 0x000fc800078e00ff */
[----:B------:R-:W-:Y:S01]  /*0ae0*/  IMAD.X R13, RZ, RZ, RZ, P0 ;  /* 0x000000ffff0d7224 */ /* 0x000fe200000e06ff */
[----:B------:R-:W-:Y:S01]  /*0af0*/  IADD3 RZ, P0, R9, R10, RZ ;  /* 0x0000000a09ff7210 */ /* 0x000fe20007f1e0ff */
[----:B------:R-:W-:-:S04]  /*0b00*/  IMAD.MOV.U32 R12, RZ, RZ, R11 ;  /* 0x000000ffff0c7224 */ /* 0x000fc800078e000b */
[----:B------:R-:W-:-:S08]  /*0b10*/  IMAD.WIDE.U32.X R8, R15, R21, R12, P0 ;  /* 0x000000150f087225 */ /* 0x000fd000000e040c */
.L_x_9:
[----:B------:R-:W0:Y:S01]  /*0b20*/  LDC.64 R20, c[0x0][0x640] ;  /* 0x00019000ff147b82 */ /* 0x000e220000000a00 */
[--C-:B------:R-:W-:Y:S01]  /*0b30*/  SHF.R.U64 R59, R8, R0, R9.reuse ;  /* 0x00000000083b7219 */ /* 0x100fe20000001209 */
[----:B------:R-:W-:Y:S01]  /*0b40*/  IMAD R28, R7, R24, R4 ;  /* 0x00000018071c7224 */ /* 0x000fe200078e0204 */
[----:B------:R-:W-:Y:S01]  /*0b50*/  SHF.R.U32.HI R0, RZ, R0, R9 ;  /* 0x00000000ff007219 */ /* 0x000fe20000011609 */
[----:B------:R-:W-:Y:S01]  /*0b60*/  IMAD.MOV.U32 R25, RZ, RZ, 0x1 ;  /* 0x00000001ff197424 */ /* 0x000fe200078e00ff */
[----:B------:R-:W-:-:S03]  /*0b70*/  IADD3 R5, P0, RZ, -R59, RZ ;  /* 0x8000003bff057210 */ /* 0x000fc60007f1e0ff */
[----:B------:R-:W1:Y:S02]  /*0b80*/  LDC R6, c[0x0][0x618] ;  /* 0x00018600ff067b82 */ /* 0x000e640000000800 */
[----:B------:R-:W-:-:S04]  /*0b90*/  IMAD.X R9, RZ, RZ, ~R0, P0 ;  /* 0x000000ffff097224 */ /* 0x000fc800000e0e00 */
[-C--:B------:R-:W-:Y:S02]  /*0ba0*/  IMAD R0, R9, R26.reuse, RZ ;  /* 0x0000001a09007224 */ /* 0x080fe400078e02ff */
[----:B------:R-:W2:Y:S01]  /*0bb0*/  LDC R11, c[0x0][0x608] ;  /* 0x00018200ff0b7b82 */ /* 0x000ea20000000800 */
[----:B------:R-:W-:-:S04]  /*0bc0*/  IMAD.WIDE.U32 R8, R5, R26, R16 ;  /* 0x0000001a05087225 */ /* 0x000fc800078e0010 */
[----:B------:R-:W-:-:S03]  /*0bd0*/  IMAD R5, R5, R27, R0 ;  /* 0x0000001b05057224 */ /* 0x000fc600078e0200 */
[----:B------:R-:W3:Y:S01]  /*0be0*/  LDC R12, c[0x0][0x658] ;  /* 0x00019600ff0c7b82 */ /* 0x000ee20000000800 */
[----:B0-----:R-:W-:Y:S01]  /*0bf0*/  ISETP.NE.U32.AND P0, PT, R20, RZ, PT ;  /* 0x000000ff1400720c */ /* 0x001fe20003f05070 */
[----:B------:R-:W-:Y:S02]  /*0c00*/  IMAD.IADD R5, R9, 0x1, R5 ;  /* 0x0000000109057824 */ /* 0x000fe400078e0205 */
[----:B------:R-:W-:Y:S01]  /*0c10*/  IMAD.MOV.U32 R9, RZ, RZ, -0x1 ;  /* 0xffffffffff097424 */ /* 0x000fe200078e00ff */
[----:B------:R-:W-:-:S03]  /*0c20*/  ISETP.NE.AND.EX P0, PT, R21, RZ, PT, P0 ;  /* 0x000000ff1500720c */ /* 0x000fc60003f05300 */
[----:B------:R-:W0:Y:S01]  /*0c30*/  LDC R15, c[0x0][0x600] ;  /* 0x00018000ff0f7b82 */ /* 0x000e220000000800 */
[-CC-:B-1----:R-:W-:Y:S02]  /*0c40*/  SHF.R.U64 R13, R8, R6.reuse, R5.reuse ;  /* 0x00000006080d7219 */ /* 0x182fe40000001205 */
[----:B------:R-:W-:-:S05]  /*0c50*/  SHF.R.U32.HI R0, RZ, R6, R5 ;  /* 0x00000006ff007219 */ /* 0x000fca0000011605 */
[----:B------:R-:W1:Y:S01]  /*0c60*/  LDC R14, c[0x0][0x648] ;  /* 0x00019200ff0e7b82 */ /* 0x000e620000000800 */
[-CC-:B--2---:R-:W-:Y:S02]  /*0c70*/  SHF.R.U64 R29, R13, R11.reuse, R0.reuse ;  /* 0x0000000b0d1d7219 */ /* 0x184fe40000001200 */
[----:B------:R-:W-:-:S05]  /*0c80*/  SHF.R.U32.HI R5, RZ, R11, R0 ;  /* 0x0000000bff057219 */ /* 0x000fca0000011600 */
[----:B------:R-:W2:Y:S01]  /*0c90*/  LDC R26, c[0x0][0x638] ;  /* 0x00018e00ff1a7b82 */ /* 0x000ea20000000800 */
[-CC-:B---3--:R-:W-:Y:S02]  /*0ca0*/  SHF.R.U64 R24, R29, R12.reuse, R5.reuse ;  /* 0x0000000c1d187219 */ /* 0x188fe40000001205 */
[-C--:B------:R-:W-:Y:S02]  /*0cb0*/  SHF.L.U32 R0, R9, R12.reuse, RZ ;  /* 0x0000000c09007219 */ /* 0x080fe400000006ff */
[----:B------:R-:W-:Y:S01]  /*0cc0*/  SHF.R.U32.HI R5, RZ, R12, R5 ;  /* 0x0000000cff057219 */ /* 0x000fe20000011605 */
[----:B------:R-:W-:Y:S01]  /*0cd0*/  IMAD.MOV.U32 R4, RZ, RZ, R24 ;  /* 0x000000ffff047224 */ /* 0x000fe200078e0018 */
[----:B------:R-:W-:Y:S01]  /*0ce0*/  LOP3.LUT R10, RZ, R0, RZ, 0x33, !PT ;  /* 0x00000000ff0a7212 */ /* 0x000fe200078e33ff */
[----:B------:R-:W3:Y:S01]  /*0cf0*/  LDC R27, c[0x0][0x610] ;  /* 0x00018400ff1b7b82 */ /* 0x000ee20000000800 */
[----:B------:R-:W-:Y:S05]  /*0d00*/  @!P0 BRA `(.L_x_10) ;  /* 0x0000000000288947 */ /* 0x000fea0003800000 */
[----:B------:R-:W4:Y:S02]  /*0d10*/  LDC R9, c[0x0][0x64c] ;  /* 0x00019300ff097b82 */ /* 0x000f240000000800 */
[----:B----4-:R-:W-:-:S05]  /*0d20*/  IADD3 R9, P0, R24, R9, RZ ;  /* 0x0000000918097210 */ /* 0x010fca0007f1e0ff */
        /* <DEDUP_REMOVED lines=8> */
.L_x_10:
[----:B-1----:R-:W-:Y:S01]  /*0db0*/  SHF.R.U64 R4, R4, R14, R5 ;  /* 0x0000000e04047219 */ /* 0x002fe20000001205 */
[----:B0-----:R-:W-:Y:S01]  /*0dc0*/  VIADD R6, R15, 0xffffffff ;  /* 0xffffffff0f067836 */ /* 0x001fe20000000000 */
[----:B------:R-:W-:Y:S02]  /*0dd0*/  SHF.L.U32 R0, R25, R12, RZ ;  /* 0x0000000c19007219 */ /* 0x000fe400000006ff */
[----:B------:R-:W-:Y:S01]  /*0de0*/  LOP3.LUT R5, R29, R10, RZ, 0xc0, !PT ;  /* 0x0000000a1d057212 */ /* 0x000fe200078ec0ff */
[----:B------:R-:W-:Y:S01]  /*0df0*/  IMAD.MOV R7, RZ, RZ, -R4 ;  /* 0x000000ffff077224 */ /* 0x000fe200078e0a04 */
[----:B------:R-:W-:Y:S02]  /*0e00*/  SEL R3, R3, R28, !P1 ;  /* 0x0000001c03037207 */ /* 0x000fe40004800000 */
[----:B------:R-:W-:Y:S01]  /*0e10*/  LOP3.LUT R6, R13, R6, RZ, 0xc0, !PT ;  /* 0x000000060d067212 */ /* 0x000fe200078ec0ff */
[----:B------:R-:W-:Y:S02]  /*0e20*/  IMAD R4, R0, R4, R5 ;  /* 0x0000000400047224 */ /* 0x000fe400078e0205 */
[----:B--2---:R-:W-:-:S02]  /*0e30*/  IMAD R0, R7, R26, R24 ;  /* 0x0000001a07007224 */ /* 0x004fc400078e0218 */
[----:B---3--:R-:W-:Y:S02]  /*0e40*/  IMAD R3, R4, R27, R3 ;  /* 0x0000001b04037224 */ /* 0x008fe400078e0203 */
[----:B------:R-:W-:Y:S02]  /*0e50*/  IMAD R60, R0, R15, R6 ;  /* 0x0000000f003c7224 */ /* 0x000fe400078e0206 */
[----:B------:R-:W-:-:S03]  /*0e60*/  IMAD.MOV.U32 R4, RZ, RZ, 0x1 ;  /* 0x00000001ff047424 */ /* 0x000fc600078e00ff */
[----:B------:R-:W-:Y:S02]  /*0e70*/  SEL R61, R60, R3, !P1 ;  /* 0x000000033c3d7207 */ /* 0x000fe40004800000 */
[----:B------:R-:W-:Y:S02]  /*0e80*/  PRMT R0, R4, 0x7610, R0 ;  /* 0x0000761004007816 */ /* 0x000fe40000000000 */
[----:B------:R-:W-:-:S07]  /*0e90*/  SEL R60, R3, R60, !P1 ;  /* 0x0000003c033c7207 */ /* 0x000fce0004800000 */
.L_x_8:
[----:B------:R-:W-:-:S08]  /*0ea0*/  NOP ;  /* 0x0000000000007918 */ /* 0x000fd00000000000 */
[----:B------:R-:W0:Y:S02]  /*0eb0*/  USETMAXREG.TRY_ALLOC.CTAPOOL UP0, 0xe8 ;  /* 0x000000e8000079c8 */ /* 0x000e240008000600 */
[----:B0-----:R-:W-:-:S13]  /*0ec0*/  PLOP3.LUT P0, PT, PT, PT, UP0, 0x80, 0x0 ;  /* 0x000000000000781c */ /* 0x001fda0003f0f008 */
[----:B------:R-:W-:Y:S05]  /*0ed0*/  @!P0 BRA `(.L_x_8) ;  /* 0xfffffffc00f08947 */ /* 0x000fea000383ffff */
[----:B------:R-:W-:Y:S01]  /*0ee0*/  ULDC.64 UR4, c[0x0][0x598] ;  /* 0x0001660000047ab9 */ /* 0x000fe20000000a00 */
[----:B------:R-:W-:Y:S01]  /*0ef0*/  ULDC.64 UR36, c[0x0][0x208] ;  /* 0x0000820000247ab9 */ /* 0x000fe20000000a00 */
[----:B------:R-:W-:-:S04]  /*0f00*/  ISETP.NE.U32.AND P0, PT, RZ, UR4, PT ;  /* 0x00000004ff007c0c */ /* 0x000fc8000bf05070 */
[----:B------:R-:W-:-:S13]  /*0f10*/  ISETP.NE.AND.EX P0, PT, RZ, UR5, PT, P0 ;  /* 0x00000005ff007c0c */ /* 0x000fda000bf05300 */
[----:B------:R-:W-:Y:S05]  /*0f20*/  @!P0 BRA `(.L_x_11) ;  /* 0x00000000001c8947 */ /* 0x000fea0003800000 */
[----:B------:R-:W0:Y:S02]  /*0f30*/  LDC.64 R4, c[0x0][0x598] ;  /* 0x00016600ff047b82 */ /* 0x000e240000000a00 */
[----:B0-----:R-:W2:Y:S02]  /*0f40*/  LDG.E.64 R4, desc[UR36][R4.64] ;  /* 0x0000002404047981 */ /* 0x001ea4000c1e1b00 */
[----:B--2---:R-:W-:-:S04]  /*0f50*/  ISETP.NE.U32.AND P0, PT, R4, RZ, PT ;  /* 0x000000ff0400720c */ /* 0x004fc80003f05070 */
[----:B------:R-:W-:-:S13]  /*0f60*/  ISETP.NE.AND.EX P0, PT, R5, RZ, PT, P0 ;  /* 0x000000ff0500720c */ /* 0x000fda0003f05300 */
[----:B------:R-:W-:Y:S05]  /*0f70*/  @!P0 BRA `(.L_x_11) ;  /* 0x0000000000088947 */ /* 0x000fea0003800000 */
[----:B------:R0:W5:Y:S01]  /*0f80*/  LD.E R56, desc[UR36][R4.64] ;  /* 0x0000002404387980 */ /* 0x000162000c101900 */
[----:B------:R-:W-:Y:S05]  /*0f90*/  BRA `(.L_x_12) ;  /* 0x0000000000247947 */ /* 0x000fea0003800000 */
.L_x_11:
[----:B------:R-:W-:Y:S02]  /*0fa0*/  ULDC.64 UR4, c[0x0][0x588] ;  /* 0x0001620000047ab9 */ /* 0x000fe40000000a00 */
[----:B------:R-:W-:-:S04]  /*0fb0*/  ISETP.NE.U32.AND P0, PT, RZ, UR4, PT ;  /* 0x00000004ff007c0c */ /* 0x000fc8000bf05070 */
[----:B------:R-:W-:-:S13]  /*0fc0*/  ISETP.NE.AND.EX P0, PT, RZ, UR5, PT, P0 ;  /* 0x00000005ff007c0c */ /* 0x000fda000bf05300 */
[----:B------:R-:W-:Y:S05]  /*0fd0*/  @!P0 BRA `(.L_x_13) ;  /* 0x00000000000c8947 */ /* 0x000fea0003800000 */
[----:B------:R-:W0:Y:S02]  /*0fe0*/  LDC.64 R56, c[0x0][0x588] ;  /* 0x00016200ff387b82 */ /* 0x000e240000000a00 */
[----:B0-----:R1:W5:Y:S01]  /*0ff0*/  LDG.E R56, desc[UR36][R56.64] ;  /* 0x0000002438387981 */ /* 0x001362000c1e1900 */
[----:B------:R-:W-:Y:S05]  /*1000*/  BRA `(.L_x_12) ;  /* 0x0000000000087947 */ /* 0x000fea0003800000 */
.L_x_13:
[----:B------:R-:W-:Y:S02]  /*1010*/  ULDC UR4, c[0x0][0x580] ;  /* 0x0001600000047ab9 */ /* 0x000fe40000000800 */
[----:B------:R-:W-:-:S07]  /*1020*/  IMAD.U32 R56, RZ, RZ, UR4 ;  /* 0x00000004ff387e24 */ /* 0x000fce000f8e00ff */
.L_x_12:
[----:B------:R-:W-:Y:S02]  /*1030*/  ULDC.64 UR4, c[0x0][0x5a0] ;  /* 0x0001680000047ab9 */ /* 0x000fe40000000a00 */
[----:B------:R-:W-:-:S04]  /*1040*/  ISETP.NE.U32.AND P0, PT, RZ, UR4, PT ;  /* 0x00000004ff007c0c */ /* 0x000fc8000bf05070 */
[----:B------:R-:W-:-:S13]  /*1050*/  ISETP.NE.AND.EX P0, PT, RZ, UR5, PT, P0 ;  /* 0x00000005ff007c0c */ /* 0x000fda000bf05300 */
[----:B------:R-:W-:Y:S05]  /*1060*/  @!P0 BRA `(.L_x_14) ;  /* 0x00000000001c8947 */ /* 0x000fea0003800000 */
[----:B0-----:R-:W0:Y:S02]  /*1070*/  LDC.64 R4, c[0x0][0x5a0] ;  /* 0x00016800ff047b82 */ /* 0x001e240000000a00 */
[----:B0-----:R-:W2:Y:S02]  /*1080*/  LDG.E.64 R4, desc[UR36][R4.64] ;  /* 0x0000002404047981 */ /* 0x001ea4000c1e1b00 */
[----:B--2---:R-:W-:-:S04]  /*1090*/  ISETP.NE.U32.AND P0, PT, R4, RZ, PT ;  /* 0x000000ff0400720c */ /* 0x004fc80003f05070 */
[----:B------:R-:W-:-:S13]  /*10a0*/  ISETP.NE.AND.EX P0, PT, R5, RZ, PT, P0 ;  /* 0x000000ff0500720c */ /* 0x000fda0003f05300 */
[----:B------:R-:W-:Y:S05]  /*10b0*/  @!P0 BRA `(.L_x_14) ;  /* 0x0000000000088947 */ /* 0x000fea0003800000 */
[----:B-1----:R0:W5:Y:S01]  /*10c0*/  LD.E R57, desc[UR36][R4.64] ;  /* 0x0000002404397980 */ /* 0x002162000c101900 */
[----:B------:R-:W-:Y:S05]  /*10d0*/  BRA `(.L_x_15) ;  /* 0x0000000000247947 */ /* 0x000fea0003800000 */
.L_x_14:
[----:B------:R-:W-:Y:S02]  /*10e0*/  ULDC.64 UR4, c[0x0][0x590] ;  /* 0x0001640000047ab9 */ /* 0x000fe40000000a00 */
[----:B------:R-:W-:-:S04]  /*10f0*/  ISETP.NE.U32.AND P0, PT, RZ, UR4, PT ;  /* 0x00000004ff007c0c */ /* 0x000fc8000bf05070 */
[----:B------:R-:W-:-:S13]  /*1100*/  ISETP.NE.AND.EX P0, PT, RZ, UR5, PT, P0 ;  /* 0x00000005ff007c0c */ /* 0x000fda000bf05300 */
[----:B------:R-:W-:Y:S05]  /*1110*/  @!P0 BRA `(.L_x_16) ;  /* 0x00000000000c8947 */ /* 0x000fea0003800000 */
[----:B0-----:R-:W1:Y:S02]  /*1120*/  LDC.64 R4, c[0x0][0x590] ;  /* 0x00016400ff047b82 */ /* 0x001e640000000a00 */
[----:B-1----:R1:W5:Y:S01]  /*1130*/  LDG.E R57, desc[UR36][R4.64] ;  /* 0x0000002404397981 */ /* 0x002362000c1e1900 */
[----:B------:R-:W-:Y:S05]  /*1140*/  BRA `(.L_x_15) ;  /* 0x0000000000087947 */ /* 0x000fea0003800000 */
.L_x_16:
[----:B------:R-:W-:Y:S02]  /*1150*/  ULDC UR4, c[0x0][0x584] ;  /* 0x0001610000047ab9 */ /* 0x000fe40000000800 */
[----:B-1----:R-:W-:-:S07]  /*1160*/  IMAD.U32 R57, RZ, RZ, UR4 ;  /* 0x00000004ff397e24 */ /* 0x002fce000f8e00ff */
.L_x_15:
[----:B------:R-:W-:-:S13]  /*1170*/  LOP3.LUT P0, RZ, R0, 0xff, RZ, 0xc0, !PT ;  /* 0x000000ff00ff7812 */ /* 0x000fda000780c0ff */
[----:B------:R-:W-:Y:S05]  /*1180*/  @!P0 EXIT ;  /* 0x000000000000894d */ /* 0x000fea0003800000 */
[----:B------:R-:W-:Y:S01]  /*1190*/  ULDC UR4, c[0x0][0x28c] ;  /* 0x0000a30000047ab9 */ /* 0x000fe20000000800 */
[----:B------:R-:W-:Y:S01]  /*11a0*/  LOP3.LUT R58, R19, 0x1, RZ, 0xfc, !PT ;  /* 0x00000001133a7812 */ /* 0x000fe200078efcff */
[----:B------:R-:W-:Y:S01]  /*11b0*/  UIADD3 UR4, UR4, 0x3f, URZ ;  /* 0x0000003f04047890 */ /* 0x000fe2000fffe03f */
[----:B------:R-:W-:Y:S01]  /*11c0*/  UMOV UR38, URZ ;  /* 0x0000003f00267c82 */ /* 0x000fe20008000000 */
[----:B------:R-:W-:Y:S02]  /*11d0*/  UMOV UR39, URZ ;  /* 0x0000003f00277c82 */ /* 0x000fe40008000000 */
[----:B------:R-:W-:-:S04]  /*11e0*/  USHF.R.S32.HI UR5, URZ, 0x1f, UR4 ;  /* 0x0000001f3f057899 */ /* 0x000fc80008011404 */
[----:B------:R-:W-:-:S04]  /*11f0*/  ULEA.HI UR5, UR5, UR4, URZ, 0x6 ;  /* 0x0000000405057291 */ /* 0x000fc8000f8f303f */
[----:B------:R-:W-:-:S12]  /*1200*/  USHF.R.S32.HI UR40, URZ, 0x6, UR5 ;  /* 0x000000063f287899 */ /* 0x000fd80008011405 */
.L_x_100:
[----:B------:R-:W-:Y:S01]  /*1210*/  LOP3.LUT R0, R18, 0x80, RZ, 0xc0, !PT ;  /* 0x0000008012007812 */ /* 0x000fe200078ec0ff */
[----:B--2---:R-:W2:Y:S01]  /*1220*/  S2UR UR7, SR_CgaCtaId ;  /* 0x00000000000779c3 */ /* 0x004ea20000008800 */
[----:B------:R-:W-:Y:S02]  /*1230*/  UMOV UR6, 0x400 ;  /* 0x0000040000067882 */ /* 0x000fe40000000000 */
[----:B------:R-:W-:-:S06]  /*1240*/  SHF.R.U32.HI R0, RZ, 0x7, R0 ;  /* 0x00000007ff007819 */ /* 0x000fcc0000011600 */
[----:B---3--:R-:W3:Y:S01]  /*1250*/  SHFL.IDX PT, R0, R0, RZ, 0x1f ;  /* 0x00001fff00007589 */ /* 0x008ee200000e0000 */
[----:B--2---:R-:W-:Y:S01]  /*1260*/  ULEA UR6, UR7, UR6, 0x18 ;  /* 0x0000000607067291 */ /* 0x004fe2000f8ec03f */
[----:B---3--:R-:W-:-:S13]  /*1270*/  R2UR UR4, R0 ;  /* 0x00000000000472ca */ /* 0x008fda00000e0000 */
[----:B------:R-:W-:-:S04]  /*1280*/  ULEA.HI UR5, UR4, UR4, URZ, 0x1 ;  /* 0x0000000404057291 */ /* 0x000fc8000f8f083f */
[----:B------:R-:W-:-:S04]  /*1290*/  ULOP3.LUT UR5, UR5, 0x7fffe, URZ, 0xc0, !UPT ;  /* 0x0007fffe05057892 */ /* 0x000fc8000f8ec03f */
[----:B------:R-:W-:-:S03]  /*12a0*/  UIADD3 UR5, UR4, -UR5, URZ ;  /* 0x8000000504057290 */ /* 0x000fc6000fffe03f */
[----:B------:R-:W-:Y:S01]  /*12b0*/  ULDC UR4, c[0x0][0x28c] ;  /* 0x0000a30000047ab9 */ /* 0x000fe20000000800 */
[----:B------:R-:W-:Y:S01]  /*12c0*/  ULEA UR5, UR5, UR6, 0xd ;  /* 0x0000000605057291 */ /* 0x000fe2000f8e683f */
[----:B------:R-:W-:-:S03]  /*12d0*/  ISETP.LT.AND P0, PT, RZ, UR4, PT ;  /* 0x00000004ff007c0c */ /* 0x000fc6000bf01270 */
[----:B------:R-:W-:-:S04]  /*12e0*/  UIADD3 UR5, UR5, 0x100, URZ ;  /* 0x0000010005057890 */ /* 0x000fc8000fffe03f */
[----:B------:R-:W-:-:S04]  /*12f0*/  USHF.R.U32.HI UR5, URZ, 0x4, UR5 ;  /* 0x000000043f057899 */ /* 0x000fc80008011605 */
[----:B------:R-:W-:Y:S02]  /*1300*/  ULOP3.LUT UR41, UR5, 0x3fff, URZ, 0xc0, !UPT ;  /* 0x00003fff05297892 */ /* 0x000fe4000f8ec03f */
[----:B-1--45:R-:W-:Y:S10]  /*1310*/  @P0 BRA `(.L_x_17) ;  /* 0x0000000000400947 */ /* 0x032ff40003800000 */
[----:B------:R-:W-:Y:S01]  /*1320*/  MOV R0, 0x0 ;  /* 0x0000000000007802 */ /* 0x000fe20000000f00 */
[----:B------:R-:W-:Y:S01]  /*1330*/  ULDC.64 UR4, c[0x4][0x68] ;  /* 0x01001a0000047ab9 */ /* 0x000fe20000000a00 */
[----:B------:R-:W-:Y:S01]  /*1340*/  ULDC.64 UR6, c[0x4][0x8] ;  /* 0x0100020000067ab9 */ /* 0x000fe20000000a00 */
[----:B01----:R-:W-:Y:S01]  /*1350*/  IMAD.U32 R4, RZ, RZ, UR4 ;  /* 0x00000004ff047e24 */ /* 0x003fe2000f8e00ff */
[----:B------:R0:W1:Y:S01]  /*1360*/  LDC.64 R14, c[0x4][R0] ;  /* 0x01000000000e7b82 */ /* 0x0000620000000a00 */
[----:B------:R-:W-:Y:S01]  /*1370*/  IMAD.U32 R5, RZ, RZ, UR5 ;  /* 0x00000005ff057e24 */ /* 0x000fe2000f8e00ff */
[----:B------:R-:W-:Y:S01]  /*1380*/  ULDC.64 UR4, c[0x4][0x70] ;  /* 0x01001c0000047ab9 */ /* 0x000fe20000000a00 */
[----:B------:R-:W-:Y:S02]  /*1390*/  IMAD.U32 R10, RZ, RZ, UR6 ;  /* 0x00000006ff0a7e24 */ /* 0x000fe4000f8e00ff */
[----:B------:R-:W-:Y:S02]  /*13a0*/  IMAD.U32 R6, RZ, RZ, UR4 ;  /* 0x00000004ff067e24 */ /* 0x000fe4000f8e00ff */
[----:B------:R-:W-:-:S02]  /*13b0*/  IMAD.U32 R7, RZ, RZ, UR5 ;  /* 0x00000005ff077e24 */ /* 0x000fc4000f8e00ff */
[----:B------:R-:W-:Y:S02]  /*13c0*/  IMAD.U32 R11, RZ, RZ, UR7 ;  /* 0x00000007ff0b7e24 */ /* 0x000fe4000f8e00ff */
[----:B------:R-:W-:Y:S02]  /*13d0*/  IMAD.MOV.U32 R8, RZ, RZ, 0x1e1 ;  /* 0x000001e1ff087424 */ /* 0x000fe400078e00ff */
[----:B------:R-:W-:Y:S02]  /*13e0*/  IMAD.MOV.U32 R12, RZ, RZ, 0x1 ;  /* 0x00000001ff0c7424 */ /* 0x000fe400078e00ff */
[----:B0-----:R-:W-:-:S07]  /*13f0*/  IMAD.MOV.U32 R13, RZ, RZ, RZ ;  /* 0x000000ffff0d7224 */ /* 0x001fce00078e00ff */
[----:B------:R-:W-:-:S07]  /*1400*/  LEPC R20, `(.L_x_17) ;  /* 0x000000001014794e */ /* 0x000fce0000000000 */
[----:B-1---5:R-:W-:Y:S05]  /*1410*/  CALL.ABS.NOINC R14 ;  /* 0x000000000e007343 */ /* 0x022fea0003c00000 */
.L_x_17:
[----:B------:R-:W-:-:S13]  /*1420*/  ISETP.NE.AND P0, PT, R58, 0x3, PT ;  /* 0x000000033a00780c */ /* 0x000fda0003f05270 */
[----:B------:R-:W-:Y:S05]  /*1430*/  @!P0 BRA `(.L_x_18) ;  /* 0x0000000000048947 */ /* 0x000fea0003800000 */
[----:B------:R-:W-:Y:S01]  /*1440*/  BPT.TRAP 0x1 ;  /* 0x000000040000795c */ /* 0x000fe20000300000 */
.L_x_18:
[----:B------:R-:W2:Y:S01]  /*1450*/  S2UR UR5, SR_CgaCtaId ;  /* 0x00000000000579c3 */ /* 0x000ea20000008800 */
[----:B------:R-:W-:Y:S01]  /*1460*/  UMOV UR4, 0x400 ;  /* 0x0000040000047882 */ /* 0x000fe20000000000 */
[----:B------:R-:W-:Y:S02]  /*1470*/  IMAD.U32 R0, RZ, RZ, UR38 ;  /* 0x00000026ff007e24 */ /* 0x000fe4000f8e00ff */
[----:B------:R-:W-:-:S03]  /*1480*/  IMAD.U32 R3, RZ, RZ, UR39 ;  /* 0x00000027ff037e24 */ /* 0x000fc6000f8e00ff */
[----:B------:R-:W-:Y:S01]  /*1490*/  SHF.L.U32 R0, R0, 0x1f, RZ ;  /* 0x0000001f00007819 */ /* 0x000fe200000006ff */
[----:B--2---:R-:W-:-:S06]  /*14a0*/  ULEA UR4, UR5, UR4, 0x18 ;  /* 0x0000000405047291 */ /* 0x004fcc000f8ec03f */
[----:B------:R-:W-:-:S04]  /*14b0*/  IMAD.U32 R6, RZ, RZ, UR4 ;  /* 0x00000004ff067e24 */ /* 0x000fc8000f8e00ff */
[----:B------:R-:W-:-:S04]  /*14c0*/  IMAD R3, R3, 0x8, R6 ;  /* 0x0000000803037824 */ /* 0x000fc800078e0206 */
[----:B------:R2:W3:Y:S01]  /*14d0*/  SYNCS.PHASECHK.TRANS64.TRYWAIT P1, [R3+URZ], R0 ;  /* 0x00000000030075a7 */ /* 0x0004e2000802017f */
[----:B------:R-:W-:Y:S05]  /*14e0*/  @!P0 BRA `(.L_x_19) ;  /* 0x0000000000048947 */ /* 0x000fea0003800000 */
[----:B------:R-:W-:Y:S01]  /*14f0*/  BPT.TRAP 0x1 ;  /* 0x000000040000795c */ /* 0x000fe20000300000 */
.L_x_19:
[----:B---3--:R-:W-:Y:S05]  /*1500*/  @P1 BRA `(.L_x_20) ;  /* 0x0000000000081947 */ /* 0x008fea0003800000 */
[----:B------:R-:W3:Y:S02]  /*1510*/  SYNCS.PHASECHK.TRANS64.TRYWAIT P1, [R3+URZ], R0 ;  /* 0x00000000030075a7 */ /* 0x000ee4000802017f */
[----:B---3--:R-:W-:Y:S05]  /*1520*/  @!P1 BRA `(.L_x_21) ;  /* 0x0000004800b89947 */ /* 0x008fea0003800000 */
.L_x_20:
[----:B------:R-:W-:-:S04]  /*1530*/  UISETP.LT.AND UP0, UPT, UR40, 0x1, UPT ;  /* 0x000000012800788c */ /* 0x000fc8000bf01270 */
[----:B------:R-:W-:-:S06]  /*1540*/  USEL UR4, UR40, 0x1, UP0 ;  /* 0x0000000128047887 */ /* 0x000fcc0008000000 */
[----:B--23--:R-:W-:Y:S01]  /*1550*/  IMAD.U32 R0, RZ, RZ, UR4 ;  /* 0x00000004ff007e24 */ /* 0x00cfe2000f8e00ff */
[----:B------:R-:W-:Y:S05]  /*1560*/  WARPSYNC.ALL ;  /* 0x0000000000007948 */ /* 0x000fea0003800000 */
[----:B------:R-:W-:-:S04]  /*1570*/  IADD3 R0, -R0, UR40, RZ ;  /* 0x0000002800007c10 */ /* 0x000fc8000fffe1ff */
[----:B------:R-:W-:Y:S02]  /*1580*/  ISETP.GE.AND P1, PT, R0, 0x1, PT ;  /* 0x000000010000780c */ /* 0x000fe40003f26270 */
[----:B------:R-:W-:Y:S01]  /*1590*/  R2UR UR4, R6 ;  /* 0x00000000060472ca */ /* 0x000fe200000e0000 */
[----:B------:R-:W-:Y:S01]  /*15a0*/  WARPGROUP.ARRIVE ;  /* 0x00000000000079c5 */ /* 0x000fe20000000000 */
[----:B------:R-:W-:Y:S01]  /*15b0*/  UMOV UR9, 0x40000040 ;  /* 0x4000004000097882 */ /* 0x000fe20000000000 */
[----:B------:R-:W-:-:S10]  /*15c0*/  UMOV UR11, 0x40000040 ;  /* 0x40000040000b7882 */ /* 0x000fd40000000000 */
[----:B------:R-:W-:-:S04]  /*15d0*/  UIADD3 UR4, UR4, 0x14100, URZ ;  /* 0x0001410004047890 */ /* 0x000fc8000fffe03f */
[----:B------:R-:W-:-:S04]  /*15e0*/  USHF.R.U32.HI UR4, URZ, 0x4, UR4 ;  /* 0x000000043f047899 */ /* 0x000fc80008011604 */
[----:B------:R-:W-:Y:S02]  /*15f0*/  ULOP3.LUT UR5, UR4, 0x3fff, URZ, 0xc0, !UPT ;  /* 0x00003fff04057892 */ /* 0x000fe4000f8ec03f */
[----:B------:R-:W-:Y:S02]  /*1600*/  ULOP3.LUT UR4, UR41, 0x10000, URZ, 0xfc, !UPT ;  /* 0x0001000029047892 */ /* 0x000fe4000f8efc3f */
[----:B------:R-:W-:Y:S02]  /*1610*/  ULOP3.LUT UR5, UR5, 0x10000, URZ, 0xfc, !UPT ;  /* 0x0001000005057892 */ /* 0x000fe4000f8efc3f */
[----:B------:R-:W-:Y:S02]  /*1620*/  ULEA UR6, UR39, UR4, 0xa ;  /* 0x0000000427067291 */ /* 0x000fe4000f8e503f */
[----:B------:R-:W-:-:S05]  /*1630*/  ULEA UR7, UR39, UR5, 0x9 ;  /* 0x0000000527077291 */ /* 0x000fca000f8e483f */
[----:B------:R-:W-:Y:S02]  /*1640*/  UMOV UR8, UR6 ;  /* 0x0000000600087c82 */ /* 0x000fe40008000000 */
[----:B------:R-:W-:Y:S02]  /*1650*/  UMOV UR10, UR7 ;  /* 0x00000007000a7c82 */ /* 0x000fe40008000000 */
[----:B------:R-:W-:Y:S01]  /*1660*/  HGMMA.64x64x16.F32 R24, gdesc[UR8], RZ, !UPT, gsb0 ;  /* 0x00e00000081879f0 */ /* 0x000fe2000c0008ff */
[----:B------:R-:W-:Y:S02]  /*1670*/  UIADD3 UR8, UR6, 0x2, URZ ;  /* 0x0000000206087890 */ /* 0x000fe4000fffe03f */
[----:B------:R-:W-:Y:S01]  /*1680*/  UIADD3 UR10, UR7, 0x2, URZ ;  /* 0x00000002070a7890 */ /* 0x000fe2000fffe03f */
[----:B------:R-:W-:Y:S01]  /*1690*/  UMOV UR9, 0x40000040 ;  /* 0x4000004000097882 */ /* 0x000fe20000000000 */
[----:B------:R-:W-:Y:S01]  /*16a0*/  UMOV UR11, 0x40000040 ;  /* 0x40000040000b7882 */ /* 0x000fe20000000000 */
[----:B------:R-:W-:-:S02]  /*16b0*/  WARPGROUP.DEPBAR.LE gsb0, 0x0 ;  /* 0x00008000000079c5 */ /* 0x000fc40000010000 */
[----:B------:R-:W-:-:S06]  /*16c0*/  WARPGROUP.ARRIVE ;  /* 0x00000000000079c5 */ /* 0x000fcc0000000000 */
[----:B------:R-:W-:Y:S01]  /*16d0*/  HGMMA.64x64x16.F32 R24, gdesc[UR8], R24, gsb0 ;  /* 0x00e00000081879f0 */ /* 0x000fe20008000818 */
[----:B------:R-:W-:Y:S02]  /*16e0*/  UIADD3 UR8, UR6, 0x4, URZ ;  /* 0x0000000406087890 */ /* 0x000fe4000fffe03f */
[----:B------:R-:W-:Y:S01]  /*16f0*/  UIADD3 UR10, UR7, 0x4, URZ ;  /* 0x00000004070a7890 */ /* 0x000fe2000fffe03f */
[----:B------:R-:W-:Y:S01]  /*1700*/  UMOV UR9, 0x40000040 ;  /* 0x4000004000097882 */ /* 0x000fe20000000000 */
[----:B------:R-:W-:Y:S01]  /*1710*/  UMOV UR11, 0x40000040 ;  /* 0x40000040000b7882 */ /* 0x000fe20000000000 */
[----:B------:R-:W-:Y:S02]  /*1720*/  WARPGROUP.DEPBAR.LE gsb0, 0x0 ;  /* 0x00008000000079c5 */ /* 0x000fe40000010000 */
        /* <DEDUP_REMOVED lines=8> */
[----:B------:R-:W-:Y:S03]  /*17b0*/  HGMMA.64x64x16.F32 R24, gdesc[UR8], R24, gsb0 ;  /* 0x00e00000081879f0 */ /* 0x000fe60008000818 */
[----:B------:R-:W-:Y:S02]  /*17c0*/  WARPGROUP.DEPBAR.LE gsb0, 0x0 ;  /* 0x00008000000079c5 */ /* 0x000fe40000010000 */
[----:B------:R-:W-:Y:S05]  /*17d0*/  @!P1 BRA `(.L_x_22) ;  /* 0x0000000400249947 */ /* 0x000fea0003800000 */
[----:B------:R-:W-:Y:S02]  /*17e0*/  UIADD3 UR6, UR39, 0x1, URZ ;  /* 0x0000000127067890 */ /* 0x000fe4000fffe03f */
[----:B------:R-:W-:Y:S02]  /*17f0*/  IMAD.U32 R3, RZ, RZ, UR39 ;  /* 0x00000027ff037e24 */ /* 0x000fe4000f8e00ff */
[----:B------:R-:W-:-:S04]  /*1800*/  UISETP.NE.AND UP0, UPT, UR6, 0x5, UPT ;  /* 0x000000050600788c */ /* 0x000fc8000bf05270 */
[----:B------:R-:W-:Y:S02]  /*1810*/  USEL UR7, URZ, 0x1, UP0 ;  /* 0x000000013f077887 */ /* 0x000fe40008000000 */
[----:B------:R-:W-:Y:S02]  /*1820*/  USEL UR6, UR6, URZ, UP0 ;  /* 0x0000003f06067287 */ /* 0x000fe40008000000 */
[----:B------:R-:W-:-:S06]  /*1830*/  ULOP3.LUT UR7, UR38, UR7, URZ, 0x3c, !UPT ;  /* 0x0000000726077292 */ /* 0x000fcc000f8e3c3f */
[----:B------:R-:W-:-:S07]  /*1840*/  IMAD.U32 R7, RZ, RZ, UR7 ;  /* 0x00000007ff077e24 */ /* 0x000fce000f8e00ff */
.L_x_29:
[----:B------:R-:W-:Y:S05]  /*1850*/  @!P0 BRA `(.L_x_23) ;  /* 0x0000000000048947 */ /* 0x000fea0003800000 */
[----:B------:R-:W-:Y:S01]  /*1860*/  BPT.TRAP 0x1 ;  /* 0x000000040000795c */ /* 0x000fe20000300000 */
.L_x_23:
[----:B------:R-:W2:Y:S01]  /*1870*/  S2UR UR8, SR_CgaCtaId ;  /* 0x00000000000879c3 */ /* 0x000ea20000008800 */
[----:B------:R-:W-:Y:S01]  /*1880*/  UMOV UR7, 0x400 ;  /* 0x0000040000077882 */ /* 0x000fe20000000000 */
[----:B01----:R-:W-:Y:S01]  /*1890*/  IMAD.U32 R5, RZ, RZ, UR6 ;  /* 0x00000006ff057e24 */ /* 0x003fe2000f8e00ff */
[----:B------:R-:W-:Y:S01]  /*18a0*/  SHF.L.U32 R4, R7, 0x1f, RZ ;  /* 0x0000001f07047819 */ /* 0x000fe200000006ff */
[----:B--2---:R-:W-:-:S06]  /*18b0*/  ULEA UR7, UR8, UR7, 0x18 ;  /* 0x0000000708077291 */ /* 0x004fcc000f8ec03f */
[----:B------:R-:W-:-:S04]  /*18c0*/  IMAD.U32 R6, RZ, RZ, UR7 ;  /* 0x00000007ff067e24 */ /* 0x000fc8000f8e00ff */
[----:B------:R-:W-:-:S04]  /*18d0*/  IMAD R5, R5, 0x8, R6 ;  /* 0x0000000805057824 */ /* 0x000fc800078e0206 */
[----:B------:R0:W1:Y:S01]  /*18e0*/  SYNCS.PHASECHK.TRANS64.TRYWAIT P1, [R5+URZ], R4 ;  /* 0x00000004050075a7 */ /* 0x000062000802017f */
[----:B------:R-:W-:Y:S05]  /*18f0*/  @!P0 BRA `(.L_x_24) ;  /* 0x0000000000048947 */ /* 0x000fea0003800000 */
[----:B------:R-:W-:Y:S01]  /*1900*/  BPT.TRAP 0x1 ;  /* 0x000000040000795c */ /* 0x000fe20000300000 */
.L_x_24:
[----:B-1----:R-:W-:Y:S05]  /*1910*/  @P1 BRA `(.L_x_25) ;  /* 0x0000000000081947 */ /* 0x002fea0003800000 */
[----:B------:R-:W1:Y:S02]  /*1920*/  SYNCS.PHASECHK.TRANS64.TRYWAIT P1, [R5+URZ], R4 ;  /* 0x00000004050075a7 */ /* 0x000e64000802017f */
[----:B-1----:R-:W-:Y:S05]  /*1930*/  @!P1 BRA `(.L_x_26) ;  /* 0x0000004400c89947 */ /* 0x002fea0003800000 */
.L_x_25:
[----:B------:R-:W-:Y:S01]  /*1940*/  ULEA UR7, UR6, UR4, 0xa ;  /* 0x0000000406077291 */ /* 0x000fe2000f8e503f */
[----:B------:R-:W-:Y:S01]  /*1950*/  WARPGROUP.ARRIVE ;  /* 0x00000000000079c5 */ /* 0x000fe20000000000 */
[----:B------:R-:W-:Y:S01]  /*1960*/  ULEA UR12, UR6, UR5, 0x9 ;  /* 0x00000005060c7291 */ /* 0x000fe2000f8e483f */
[----:B------:R-:W-:Y:S01]  /*1970*/  UMOV UR9, 0x40000040 ;  /* 0x4000004000097882 */ /* 0x000fe20000000000 */
[----:B------:R-:W-:-:S03]  /*1980*/  UMOV UR11, 0x40000040 ;  /* 0x40000040000b7882 */ /* 0x000fc60000000000 */
[----:B------:R-:W-:Y:S02]  /*1990*/  UMOV UR8, UR7 ;  /* 0x0000000700087c82 */ /* 0x000fe40008000000 */
[----:B------:R-:W-:Y:S02]  /*19a0*/  UMOV UR10, UR12 ;  /* 0x0000000c000a7c82 */ /* 0x000fe40008000000 */
[----:B------:R-:W-:Y:S01]  /*19b0*/  HGMMA.64x64x16.F32 R24, gdesc[UR8], R24, gsb0 ;  /* 0x00e00000081879f0 */ /* 0x000fe20008000818 */
        /* <DEDUP_REMOVED lines=23> */
[----:B------:R-:W-:Y:S01]  /*1b30*/  BPT.TRAP 0x1 ;  /* 0x000000040000795c */ /* 0x000fe20000300000 */
.L_x_27:
[----:B------:R-:W-:-:S13]  /*1b40*/  ISETP.NE.AND P1, PT, R23, RZ, PT ;  /* 0x000000ff1700720c */ /* 0x000fda0003f25270 */
[----:B01----:R-:W-:-:S04]  /*1b50*/  @P1 IMAD R4, R3, 0x8, R6 ;  /* 0x0000000803041824 */ /* 0x003fc800078e0206 */
[----:B------:R-:W-:-:S05]  /*1b60*/  @P1 VIADD R5, R4, 0x28 ;  /* 0x0000002804051836 */ /* 0x000fca0000000000 */
[----:B------:R-:W-:-:S04]  /*1b70*/  @P1 PRMT R5, R22, 0x654, R5 ;  /* 0x0000065416051816 */ /* 0x000fc80000000005 */
[----:B------:R0:W-:Y:S01]  /*1b80*/  @P1 SYNCS.ARRIVE.TRANS64.RED.A1T0 RZ, [R5+URZ], RZ ;  /* 0x000000ff05ff19a7 */ /* 0x0001e2000810043f */
[----:B------:R-:W-:-:S13]  /*1b90*/  ISETP.GT.U32.AND P1, PT, R19, 0x1, PT ;  /* 0x000000011300780c */ /* 0x000fda0003f24070 */
[----:B0-----:R-:W-:Y:S05]  /*1ba0*/  @P1 BRA `(.L_x_28) ;  /* 0x0000000000041947 */ /* 0x001fea0003800000 */
[----:B------:R-:W-:Y:S01]  /*1bb0*/  BPT.TRAP 0x1 ;  /* 0x000000040000795c */ /* 0x000fe20000300000 */
.L_x_28:
[----:B------:R-:W-:Y:S01]  /*1bc0*/  UIADD3 UR6, UR6, 0x1, URZ ;  /* 0x0000000106067890 */ /* 0x000fe2000fffe03f */
[C---:B------:R-:W-:Y:S01]  /*1bd0*/  ISETP.GT.AND P2, PT, R0.reuse, 0x1, PT ;  /* 0x000000010000780c */ /* 0x040fe20003f44270 */
[----:B------:R-:W-:Y:S02]  /*1be0*/  VIADD R3, R3, 0x1 ;  /* 0x0000000103037836 */ /* 0x000fe40000000000 */
[----:B------:R-:W-:Y:S01]  /*1bf0*/  UISETP.NE.AND UP0, UPT, UR6, 0x5, UPT ;  /* 0x000000050600788c */ /* 0x000fe2000bf05270 */
[----:B------:R-:W-:Y:S02]  /*1c00*/  VIADD R0, R0, 0xffffffff ;  /* 0xffffffff00007836 */ /* 0x000fe40000000000 */
[C---:B------:R-:W-:Y:S01]  /*1c10*/  ISETP.NE.AND P1, PT, R3.reuse, 0x5, PT ;  /* 0x000000050300780c */ /* 0x040fe20003f25270 */
[----:B------:R-:W-:Y:S02]  /*1c20*/  USEL UR7, URZ, 0x1, UP0 ;  /* 0x000000013f077887 */ /* 0x000fe40008000000 */
[----:B------:R-:W-:Y:S01]  /*1c30*/  USEL UR6, UR6, URZ, UP0 ;  /* 0x0000003f06067287 */ /* 0x000fe20008000000 */
[----:B------:R-:W-:-:S03]  /*1c40*/  SEL R3, R3, RZ, P1 ;  /* 0x000000ff03037207 */ /* 0x000fc60000800000 */
[----:B------:R-:W-:Y:S01]  /*1c50*/  LOP3.LUT R7, R7, UR7, RZ, 0x3c, !PT ;  /* 0x0000000707077c12 */ /* 0x000fe2000f8e3cff */
[----:B------:R-:W-:Y:S07]  /*1c60*/  @P2 BRA `(.L_x_29) ;  /* 0xfffffff800f82947 */ /* 0x000fee000383ffff */
.L_x_22:
[----:B------:R-:W2:Y:S02]  /*1c70*/  LDC R0, c[0x0][0x28c] ;  /* 0x0000a300ff007b82 */ /* 0x000ea40000000800 */
[----:B--2---:R-:W-:-:S13]  /*1c80*/  ISETP.GE.AND P1, PT, R0, 0x1, PT ;  /* 0x000000010000780c */ /* 0x004fda0003f26270 */
[----:B------:R-:W-:Y:S05]  /*1c90*/  @!P1 BRA `(.L_x_30) ;  /* 0x0000000000509947 */ /* 0x000fea0003800000 */
[----:B------:R-:W-:Y:S05]  /*1ca0*/  @!P0 BRA `(.L_x_31) ;  /* 0x0000000000048947 */ /* 0x000fea0003800000 */
[----:B------:R-:W-:Y:S01]  /*1cb0*/  BPT.TRAP 0x1 ;  /* 0x000000040000795c */ /* 0x000fe20000300000 */
.L_x_31:
[----:B------:R-:W-:Y:S01]  /*1cc0*/  ISETP.NE.AND P0, PT, R23, RZ, PT ;  /* 0x000000ff1700720c */ /* 0x000fe20003f05270 */
[----:B------:R-:W-:Y:S01]  /*1cd0*/  BSSY B0, `(.L_x_32) ;  /* 0x000000e000007945 */ /* 0x000fe20003800000 */
[----:B------:R-:W-:-:S11]  /*1ce0*/  ISETP.GT.U32.AND P1, PT, R19, 0x1, PT ;  /* 0x000000011300780c */ /* 0x000fd60003f24070 */
[----:B------:R-:W-:Y:S05]  /*1cf0*/  @!P0 BRA `(.L_x_33) ;  /* 0x00000000002c8947 */ /* 0x000fea0003800000 */
[----:B------:R-:W-:-:S04]  /*1d00*/  UISETP.LT.AND UP0, UPT, UR40, 0x1, UPT ;  /* 0x000000012800788c */ /* 0x000fc8000bf01270 */
[----:B------:R-:W-:-:S04]  /*1d10*/  USEL UR6, UR40, 0x1, UP0 ;  /* 0x0000000128067887 */ /* 0x000fc80008000000 */
[----:B------:R-:W-:-:S04]  /*1d20*/  UIADD3 UR6, UR39, UR40, -UR6 ;  /* 0x0000002827067290 */ /* 0x000fc8000fffe806 */
[----:B------:R-:W-:-:S04]  /*1d30*/  UIMAD.WIDE.U32 UR4, UR6, -0x33333333, URZ ;  /* 0xcccccccd060478a5 */ /* 0x000fc8000f8e003f */
[----:B------:R-:W-:-:S04]  /*1d40*/  USHF.R.U32.HI UR4, URZ, 0x2, UR5 ;  /* 0x000000023f047899 */ /* 0x000fc80008011605 */
[----:B------:R-:W-:-:S06]  /*1d50*/  UIMAD UR6, UR4, -0x5, UR6 ;  /* 0xfffffffb040678a4 */ /* 0x000fcc000f8e0206 */
[----:B------:R-:W-:-:S04]  /*1d60*/  IMAD.U32 R3, RZ, RZ, UR6 ;  /* 0x00000006ff037e24 */ /* 0x000fc8000f8e00ff */
[----:B------:R-:W-:-:S04]  /*1d70*/  IMAD R0, R3, 0x8, R6 ;  /* 0x0000000803007824 */ /* 0x000fc800078e0206 */
[----:B------:R-:W-:-:S05]  /*1d80*/  VIADD R3, R0, 0x28 ;  /* 0x0000002800037836 */ /* 0x000fca0000000000 */
[----:B------:R-:W-:-:S04]  /*1d90*/  PRMT R3, R22, 0x654, R3 ;  /* 0x0000065416037816 */ /* 0x000fc80000000003 */
[----:B------:R2:W-:Y:S03]  /*1da0*/  SYNCS.ARRIVE.TRANS64.RED.A1T0 RZ, [R3+URZ], RZ ;  /* 0x000000ff03ff79a7 */ /* 0x0005e6000810043f */
.L_x_33:
[----:B------:R-:W-:Y:S05]  /*1db0*/  BSYNC B0 ;  /* 0x0000000000007941 */ /* 0x000fea0003800000 */
.L_x_32:
[----:B------:R-:W-:Y:S05]  /*1dc0*/  @P1 BRA `(.L_x_30) ;  /* 0x0000000000041947 */ /* 0x000fea0003800000 */
[----:B------:R-:W-:Y:S01]  /*1dd0*/  BPT.TRAP 0x1 ;  /* 0x000000040000795c */ /* 0x000fe20000300000 */
.L_x_30:
[----:B------:R-:W3:Y:S01]  /*1de0*/  LDC R6, c[0x0][0x288] ;  /* 0x0000a200ff067b82 */ /* 0x000ee20000000800 */
[--C-:B------:R-:W-:Y:S01]  /*1df0*/  SHF.R.U32.HI R0, RZ, 0x2, R18.reuse ;  /* 0x00000002ff007819 */ /* 0x100fe20000011612 */
[----:B------:R-:W-:Y:S01]  /*1e00*/  IMAD.SHL.U32 R61, R61, 0x40, RZ ;  /* 0x000000403d3d7824 */ /* 0x000fe200078e00ff */
[----:B01----:R-:W-:Y:S01]  /*1e10*/  SHF.R.U32.HI R5, RZ, 0x7, R18 ;  /* 0x00000007ff057819 */ /* 0x003fe20000011612 */
[----:B------:R-:W-:Y:S01]  /*1e20*/  UIADD3 UR39, UR40, UR39, URZ ;  /* 0x0000002728277290 */ /* 0x000fe2000fffe03f */
[----:B--2---:R-:W-:Y:S01]  /*1e30*/  LOP3.LUT R3, R0, 0x7, RZ, 0xc0, !PT ;  /* 0x0000000700037812 */ /* 0x004fe200078ec0ff */
[C---:B------:R-:W-:Y:S01]  /*1e40*/  IMAD.SHL.U32 R10, R18.reuse, 0x2, RZ ;  /* 0x00000002120a7824 */ /* 0x040fe200078e00ff */
[----:B------:R-:W-:Y:S01]  /*1e50*/  LOP3.LUT R0, R5, 0x1, RZ, 0xc0, !PT ;  /* 0x0000000105007812 */ /* 0x000fe200078ec0ff */
[----:B------:R-:W-:Y:S01]  /*1e60*/  UISETP.GT.U32.AND UP0, UPT, UR39, 0x4, UPT ;  /* 0x000000042700788c */ /* 0x000fe2000bf04070 */
[C---:B------:R-:W-:Y:S01]  /*1e70*/  LOP3.LUT R5, R18.reuse, 0x3, RZ, 0xc0, !PT ;  /* 0x0000000312057812 */ /* 0x040fe200078ec0ff */
[----:B------:R-:W-:Y:S01]  /*1e80*/  ULDC UR7, c[0x0][0x284] ;  /* 0x0000a10000077ab9 */ /* 0x000fe20000000800 */
[----:B------:R-:W-:Y:S01]  /*1e90*/  LOP3.LUT R4, R18, 0x60, RZ, 0xc0, !PT ;  /* 0x0000006012047812 */ /* 0x000fe200078ec0ff */
[----:B------:R-:W-:Y:S01]  /*1ea0*/  IMAD.SHL.U32 R8, R0, 0x40, RZ ;  /* 0x0000004000087824 */ /* 0x000fe200078e00ff */
[----:B------:R-:W-:Y:S01]  /*1eb0*/  UISETP.LT.U32.AND UP0, UPT, UR40, 0x5, UP0 ;  /* 0x000000052800788c */ /* 0x000fe20008701070 */
[----:B------:R-:W-:Y:S01]  /*1ec0*/  SHF.R.S32.HI R15, RZ, 0x1f, R59 ;  /* 0x0000001fff0f7819 */ /* 0x000fe2000001143b */
[----:B------:R-:W-:Y:S01]  /*1ed0*/  UISETP.GE.U32.AND UP1, UPT, UR40, 0x5, UPT ;  /* 0x000000052800788c */ /* 0x000fe2000bf26070 */
[----:B------:R-:W-:Y:S01]  /*1ee0*/  SHF.R.U32.HI R4, RZ, 0x1, R4 ;  /* 0x00000001ff047819 */ /* 0x000fe20000011604 */
[----:B------:R-:W-:Y:S01]  /*1ef0*/  ULDC.64 UR8, c[0x0][0x5d0] ;  /* 0x0001740000087ab9 */ /* 0x000fe20000000a00 */
[C---:B------:R-:W-:Y:S01]  /*1f00*/  LOP3.LUT R10, R61.reuse, 0x6, R10, 0xf8, !PT ;  /* 0x000000063d0a7812 */ /* 0x040fe200078ef80a */
[----:B------:R-:W-:Y:S01]  /*1f10*/  UIMAD.WIDE.U32 UR4, UR39, -0x33333333, URZ ;  /* 0xcccccccd270478a5 */ /* 0x000fe2000f8e003f */
[--C-:B------:R-:W-:Y:S01]  /*1f20*/  IADD3 R7, RZ, -R4, -R3.reuse ;  /* 0x80000004ff077210 */ /* 0x100fe20007ffe803 */
[----:B------:R-:W-:Y:S01]  /*1f30*/  USEL UR6, URZ, 0x1, !UP0 ;  /* 0x000000013f067887 */ /* 0x000fe2000c000000 */
[----:B------:R-:W-:Y:S01]  /*1f40*/  LOP3.LUT R3, R8, 0x40, R3, 0xe2, !PT ;  /* 0x0000004008037812 */ /* 0x000fe200078ee203 */
[C---:B------:R-:W-:Y:S01]  /*1f50*/  IMAD.WIDE R8, R60.reuse, 0x80, RZ ;  /* 0x000000803c087825 */ /* 0x040fe200078e02ff */
[----:B---3--:R-:W-:Y:S01]  /*1f60*/  ISETP.GE.AND P0, PT, R61, R6, PT ;  /* 0x000000063d00720c */ /* 0x008fe20003f06270 */
[----:B------:R-:W-:Y:S01]  /*1f70*/  USHF.R.U32.HI UR4, URZ, 0x2, UR5 ;  /* 0x000000023f047899 */ /* 0x000fe20008011605 */
[----:B------:R-:W-:Y:S01]  /*1f80*/  SHF.R.S32.HI R11, RZ, 0x1f, R10 ;  /* 0x0000001fff0b7819 */ /* 0x000fe2000001140a */
[----:B------:R-:W-:Y:S01]  /*1f90*/  IMAD R12, R5, -0x2, R6 ;  /* 0xfffffffe050c7824 */ /* 0x000fe200078e0206 */
[----:B------:R-:W-:Y:S01]  /*1fa0*/  ULOP3.LUT UR38, UR38, UR6, URZ, 0x3c, !UPT ;  /* 0x0000000626267292 */ /* 0x000fe2000f8e3c3f */
[----:B------:R-:W-:Y:S01]  /*1fb0*/  IMAD.SHL.U32 R5, R60, 0x80, RZ ;  /* 0x000000803c057824 */ /* 0x000fe200078e00ff */
[----:B------:R-:W-:Y:S01]  /*1fc0*/  LOP3.LUT R73, R8, R3, R4, 0xfe, !PT ;  /* 0x0000000308497212 */ /* 0x000fe200078efe04 */
[----:B------:R-:W-:Y:S01]  /*1fd0*/  IMAD R6, R15, UR8, RZ ;  /* 0x000000080f067c24 */ /* 0x000fe2000f8e02ff */
[----:B------:R-:W-:Y:S01]  /*1fe0*/  UIMAD UR39, UR4, -0x5, UR39 ;  /* 0xfffffffb042778a4 */ /* 0x000fe2000f8e0227 */
[----:B------:R-:W-:Y:S01]  /*1ff0*/  IMAD R0, R0, -0x40, R7 ;  /* 0xffffffc000007824 */ /* 0x000fe200078e0207 */
[----:B------:R-:W-:Y:S01]  /*2000*/  ISETP.GE.OR P0, PT, R5, UR7, P0 ;  /* 0x0000000705007c0c */ /* 0x000fe20008706670 */
[C---:B------:R-:W-:Y:S01]  /*2010*/  IMAD R13, R59.reuse, UR9, R6 ;  /* 0x000000093b0d7c24 */ /* 0x040fe2000f8e0206 */
[----:B------:R-:W-:Y:S01]  /*2020*/  @UP1 ULOP3.LUT UR38, UR38, 0x1, UR4, 0x78, !UPT ;  /* 0x0000000126261892 */ /* 0x000fe2000f8e7804 */
[----:B------:R-:W-:Y:S01]  /*2030*/  IMAD.WIDE.U32 R6, R59, UR8, R10 ;  /* 0x000000083b067c25 */ /* 0x000fe2000f8e000a */
[----:B------:R-:W-:-:S03]  /*2040*/  IADD3 R3, -R5, UR7, R0 ;  /* 0x0000000705037c10 */ /* 0x000fc6000fffe100 */
[----:B------:R-:W-:Y:S02]  /*2050*/  IMAD.IADD R7, R7, 0x1, R13 ;  /* 0x0000000107077824 */ /* 0x000fe400078e020d */
[----:B------:R-:W-:Y:S02]  /*2060*/  IMAD.IADD R4, R12, 0x1, -R61 ;  /* 0x000000010c047824 */ /* 0x000fe400078e0a3d */
[----:B------:R-:W-:Y:S02]  /*2070*/  IMAD.MOV.U32 R0, RZ, RZ, -0x1 ;  /* 0xffffffffff007424 */ /* 0x000fe400078e00ff */
[----:B------:R-:W-:Y:S05]  /*2080*/  @P0 BRA `(.L_x_34) ;  /* 0x0000002000a40947 */ /* 0x000fea0003800000 */
[----:B------:R-:W0:Y:S01]  /*2090*/  LDC.64 R66, c[0x0][0x5c8] ;  /* 0x00017200ff427b82 */ /* 0x000e220000000a00 */
[----:B-----5:R-:W-:Y:S01]  /*20a0*/  FSETP.NEU.AND P0, PT, R57, RZ, PT ;  /* 0x000000ff3900720b */ /* 0x020fe20003f0d000 */
[----:B------:R-:W-:Y:S01]  /*20b0*/  BSSY B0, `(.L_x_34) ;  /* 0x0000226000007945 */ /* 0x000fe20003800000 */
[----:B------:R-:W-:-:S04]  /*20c0*/  ISETP.GT.AND P2, PT, R4, RZ, PT ;  /* 0x000000ff0400720c */ /* 0x000fc80003f44270 */
[----:B------:R-:W-:Y:S01]  /*20d0*/  ISETP.GT.AND P1, PT, R3, RZ, P2 ;  /* 0x000000ff0300720c */ /* 0x000fe20001724270 */
[-C--:B0-----:R-:W-:Y:S02]  /*20e0*/  IMAD R12, R9, R66.reuse, RZ ;  /* 0x00000042090c7224 */ /* 0x081fe400078e02ff */
[----:B------:R-:W-:-:S04]  /*20f0*/  IMAD.WIDE.U32 R60, R73, R66, R6 ;  /* 0x00000042493c7225 */ /* 0x000fc800078e0006 */
[----:B------:R-:W-:-:S04]  /*2100*/  IMAD R5, R73, R67, R12 ;  /* 0x0000004349057224 */ /* 0x000fc800078e020c */
[----:B------:R-:W-:Y:S01]  /*2110*/  IMAD.IADD R75, R61, 0x1, R5 ;  /* 0x000000013d4b7824 */ /* 0x000fe200078e0205 */
[----:B------:R-:W-:Y:S06]  /*2120*/  @!P0 BRA `(.L_x_35) ;  /* 0x0000001400e88947 */ /* 0x000fec0003800000 */
[----:B------:R-:W0:Y:S01]  /*2130*/  LDC.64 R64, c[0x0][0x5b8] ;  /* 0x00016e00ff407b82 */ /* 0x000e220000000a00 */
[----:B------:R-:W-:-:S07]  /*2140*/  ULDC.64 UR4, c[0x0][0x5c0] ;  /* 0x0001700000047ab9 */ /* 0x000fce0000000a00 */
[----:B------:R-:W1:Y:S08]  /*2150*/  LDC.64 R68, c[0x0][0x5b0] ;  /* 0x00016c00ff447b82 */ /* 0x000e700000000a00 */
[----:B------:R-:W2:Y:S01]  /*2160*/  LDC.64 R70, c[0x0][0x5a8] ;  /* 0x00016a00ff467b82 */ /* 0x000ea20000000a00 */
[-C--:B0-----:R-:W-:Y:S02]  /*2170*/  IMAD R6, R15, R64.reuse, RZ ;  /* 0x000000400f067224 */ /* 0x081fe400078e02ff */
[----:B------:R-:W-:-:S04]  /*2180*/  IMAD.WIDE.U32 R62, R59, R64, R10 ;  /* 0x000000403b3e7225 */ /* 0x000fc800078e000a */
[----:B------:R-:W-:Y:S02]  /*2190*/  IMAD R61, R59, R65, R6 ;  /* 0x000000413b3d7224 */ /* 0x000fe400078e0206 */
[-C--:B-1----:R-:W-:Y:S02]  /*21a0*/  IMAD R8, R9, R68.reuse, RZ ;  /* 0x0000004409087224 */ /* 0x082fe400078e02ff */
[----:B------:R-:W-:Y:S02]  /*21b0*/  IMAD.IADD R13, R63, 0x1, R61 ;  /* 0x000000013f0d7824 */ /* 0x000fe400078e023d */
[----:B------:R-:W-:Y:S02]  /*21c0*/  IMAD.MOV.U32 R12, RZ, RZ, R62 ;  /* 0x000000ffff0c7224 */ /* 0x000fe400078e003e */
[C---:B------:R-:W-:Y:S02]  /*21d0*/  IMAD R65, R73.reuse, R69, R8 ;  /* 0x0000004549417224 */ /* 0x040fe400078e0208 */
[----:B------:R-:W-:-:S04]  /*21e0*/  IMAD.WIDE.U32 R6, R73, R68, R12 ;  /* 0x0000004449067225 */ /* 0x000fc800078e000c */
[----:B------:R-:W-:Y:S01]  /*21f0*/  IMAD.IADD R5, R7, 0x1, R65 ;  /* 0x0000000107057824 */ /* 0x000fe200078e0241 */
[----:B--2---:R-:W-:-:S04]  /*2200*/  LEA R14, P0, R6, R70, 0x1 ;  /* 0x00000046060e7211 */ /* 0x004fc800078008ff */
[----:B------:R-:W-:-:S05]  /*2210*/  LEA.HI.X R15, R6, R71, R5, 0x1, P0 ;  /* 0x00000047060f7211 */ /* 0x000fca00000f0c05 */
[----:B------:R0:W2:Y:S01]  /*2220*/  @P1 LDG.E.LTC128B.U16 R5, desc[UR36][R14.64] ;  /* 0x000000240e051981 */ /* 0x0000a2000c1e1520 */
[----:B------:R-:W-:Y:S01]  /*2230*/  IMAD.WIDE.U32 R6, R73, R68, R10 ;  /* 0x0000004449067225 */ /* 0x000fe200078e000a */
[----:B------:R-:W-:Y:S03]  /*2240*/  BSSY B1, `(.L_x_36) ;  /* 0x0000013000017945 */ /* 0x000fe60003800000 */
[----:B------:R-:W-:Y:S02]  /*2250*/  IMAD.IADD R7, R65, 0x1, R7 ;  /* 0x0000000141077824 */ /* 0x000fe400078e0207 */
[----:B------:R-:W-:Y:S01]  /*2260*/  IMAD.WIDE.U32 R20, R59, R64, R6 ;  /* 0x000000403b147225 */ /* 0x000fe200078e0006 */
[----:B0-----:R-:W-:-:S03]  /*2270*/  SHF.L.U64.HI R15, R68, 0x3, R69 ;  /* 0x00000003440f7819 */ /* 0x001fc60000010245 */
[----:B------:R-:W-:Y:S01]  /*2280*/  IMAD.IADD R7, R61, 0x1, R21 ;  /* 0x000000013d077824 */ /* 0x000fe200078e0215 */
[----:B------:R-:W-:Y:S01]  /*2290*/  LEA R6, P4, R20, R70, 0x1 ;  /* 0x0000004614067211 */ /* 0x000fe200078808ff */
[----:B------:R-:W-:-:S03]  /*22a0*/  IMAD.SHL.U32 R14, R68, 0x8, RZ ;  /* 0x00000008440e7824 */ /* 0x000fc600078e00ff */
[----:B------:R-:W-:Y:S01]  /*22b0*/  LEA.HI.X R7, R20, R71, R7, 0x1, P4 ;  /* 0x0000004714077211 */ /* 0x000fe200020f0c07 */
[----:B--2---:R-:W-:-:S05]  /*22c0*/  HADD2.F32 R8, -RZ, R5.H0_H0 ;  /* 0x20000005ff087230 */ /* 0x004fca0000004100 */
[----:B------:R-:W-:Y:S01]  /*22d0*/  FMUL R9, R8, R57 ;  /* 0x0000003908097220 */ /* 0x000fe20000400000 */
[----:B------:R-:W-:-:S03]  /*22e0*/  LEA R8, P0, R60, UR4, 0x1 ;  /* 0x000000043c087c11 */ /* 0x000fc6000f8008ff */
[----:B------:R-:W-:Y:S01]  /*22f0*/  FFMA R24, R24, R56, R9 ;  /* 0x0000003818187223 */ /* 0x000fe20000000009 */
[----:B------:R-:W-:Y:S02]  /*2300*/  LEA.HI.X R9, R60, UR5, R75, 0x1, P0 ;  /* 0x000000053c097c11 */ /* 0x000fe400080f0c4b */
[----:B------:R-:W-:Y:S02]  /*2310*/  ISETP.GT.AND P0, PT, R4, 0x1, PT ;  /* 0x000000010400780c */ /* 0x000fe40003f04270 */
[----:B------:R-:W-:Y:S02]  /*2320*/  F2FP.F16.F32.PACK_AB R24, RZ, R24 ;  /* 0x00000018ff18723e */ /* 0x000fe400000000ff */
[----:B------:R-:W-:-:S03]  /*2330*/  ISETP.GT.AND P3, PT, R3, RZ, P0 ;  /* 0x000000ff0300720c */ /* 0x000fc60000764270 */
[----:B------:R0:W-:Y:S10]  /*2340*/  @P1 STG.E.U16 desc[UR36][R8.64], R24 ;  /* 0x0000001808001986 */ /* 0x0001f4000c101524 */
[----:B------:R-:W-:Y:S05]  /*2350*/  @!P3 BRA `(.L_x_37) ;  /* 0x000000000004b947 */ /* 0x000fea0003800000 */
[----:B------:R1:W5:Y:S02]  /*2360*/  LDG.E.LTC128B.U16 R5, desc[UR36][R6.64+0x2] ;  /* 0x0000022406057981 */ /* 0x000364000c1e1520 */
.L_x_37:
[----:B------:R-:W-:Y:S05]  /*2370*/  BSYNC B1 ;  /* 0x0000000000017941 */ /* 0x000fea0003800000 */
.L_x_36:
[----:B-----5:R-:W-:Y:S01]  /*2380*/  HADD2.F32 R12, -RZ, R5.H0_H0 ;  /* 0x20000005ff0c7230 */ /* 0x020fe20000004100 */
[----:B------:R-:W-:Y:S01]  /*2390*/  ISETP.GT.AND P2, PT, R3, 0x8, P2 ;  /* 0x000000080300780c */ /* 0x000fe20001744270 */
[----:B------:R-:W-:Y:S01]  /*23a0*/  IMAD.WIDE.U32 R20, R73, R68, R14 ;  /* 0x0000004449147225 */ /* 0x000fe200078e000e */
[----:B0-----:R-:W-:-:S03]  /*23b0*/  PRMT R24, R5, 0x7610, R24 ;  /* 0x0000761005187816 */ /* 0x001fc60000000018 */
[----:B------:R-:W-:Y:S01]  /*23c0*/  FMUL R12, R12, R57 ;  /* 0x000000390c0c7220 */ /* 0x000fe20000400000 */
[----:B------:R-:W-:Y:S01]  /*23d0*/  IMAD.IADD R65, R65, 0x1, R21 ;  /* 0x0000000141417824 */ /* 0x000fe200078e0215 */
[----:B------:R-:W-:Y:S02]  /*23e0*/  IADD3 R62, P1, R62, R20, RZ ;  /* 0x000000143e3e7210 */ /* 0x000fe40007f3e0ff */
[----:B------:R-:W-:-:S03]  /*23f0*/  FFMA R12, R25, R56, R12 ;  /* 0x00000038190c7223 */ /* 0x000fc6000000000c */
[----:B------:R-:W-:Y:S01]  /*2400*/  IMAD.X R13, R65, 0x1, R13, P1 ;  /* 0x00000001410d7824 */ /* 0x000fe200008e060d */
[C---:B------:R-:W-:Y:S02]  /*2410*/  LEA R14, P1, R62.reuse, R70, 0x1 ;  /* 0x000000463e0e7211 */ /* 0x040fe400078208ff */
[----:B------:R-:W-:Y:S02]  /*2420*/  F2FP.F16.F32.PACK_AB R12, RZ, R12 ;  /* 0x0000000cff0c723e */ /* 0x000fe400000000ff */
[----:B------:R-:W-:Y:S02]  /*2430*/  LEA.HI.X R15, R62, R71, R13, 0x1, P1 ;  /* 0x000000473e0f7211 */ /* 0x000fe400008f0c0d */
[----:B------:R-:W-:-:S05]  /*2440*/  PRMT R21, R12, 0x7610, R21 ;  /* 0x000076100c157816 */ /* 0x000fca0000000015 */
[----:B------:R0:W-:Y:S04]  /*2450*/  @P3 STG.E.U16 desc[UR36][R8.64+0x2], R21 ;  /* 0x0000021508003986 */ /* 0x0001e8000c101524 */
[----:B------:R-:W2:Y:S01]  /*2460*/  @P2 LDG.E.LTC128B.U16 R24, desc[UR36][R14.64] ;  /* 0x000000240e182981 */ /* 0x000ea2000c1e1520 */
[----:B------:R-:W-:Y:S01]  /*2470*/  IADD3 R20, P1, R10, R20, RZ ;  /* 0x000000140a147210 */ /* 0x000fe20007f3e0ff */
[----:B------:R-:W-:Y:S01]  /*2480*/  BSSY B1, `(.L_x_38) ;  /* 0x0000011000017945 */ /* 0x000fe20003800000 */
[C---:B------:R-:W-:Y:S02]  /*2490*/  SHF.L.U64.HI R13, R66.reuse, 0x4, R67 ;  /* 0x00000004420d7819 */ /* 0x040fe40000010243 */
[----:B------:R-:W-:Y:S01]  /*24a0*/  ISETP.GT.AND P0, PT, R3, 0x8, P0 ;  /* 0x000000080300780c */ /* 0x000fe20000704270 */
[----:B0-----:R-:W-:Y:S01]  /*24b0*/  IMAD.X R21, R11, 0x1, R65, P1 ;  /* 0x000000010b157824 */ /* 0x001fe200008e0641 */
[----:B------:R-:W-:Y:S01]  /*24c0*/  LEA R12, P1, R66, R8, 0x4 ;  /* 0x00000008420c7211 */ /* 0x000fe200078220ff */
[----:B------:R-:W-:-:S04]  /*24d0*/  IMAD.WIDE.U32 R20, R59, R64, R20 ;  /* 0x000000403b147225 */ /* 0x000fc800078e0014 */
[----:B------:R-:W-:Y:S02]  /*24e0*/  IMAD.X R13, R13, 0x1, R9, P1 ;  /* 0x000000010d0d7824 */ /* 0x000fe400008e0609 */
[----:B------:R-:W-:Y:S02]  /*24f0*/  IMAD.IADD R11, R61, 0x1, R21 ;  /* 0x000000013d0b7824 */ /* 0x000fe400078e0215 */
[----:B--2---:R-:W-:-:S05]  /*2500*/  HADD2.F32 R10, -RZ, R24.H0_H0 ;  /* 0x20000018ff0a7230 */ /* 0x004fca0000004100 */
[----:B------:R-:W-:Y:S01]  /*2510*/  FMUL R5, R10, R57 ;  /* 0x000000390a057220 */ /* 0x000fe20000400000 */
[----:B------:R-:W-:-:S03]  /*2520*/  LEA R10, P3, R20, R70, 0x1 ;  /* 0x00000046140a7211 */ /* 0x000fc600078608ff */
[----:B------:R-:W-:Y:S01]  /*2530*/  FFMA R5, R26, R56, R5 ;  /* 0x000000381a057223 */ /* 0x000fe20000000005 */
[----:B------:R-:W-:-:S04]  /*2540*/  LEA.HI.X R11, R20, R71, R11, 0x1, P3 ;  /* 0x00000047140b7211 */ /* 0x000fc800018f0c0b */
[----:B------:R-:W-:-:S05]  /*2550*/  F2FP.F16.F32.PACK_AB R5, RZ, R5 ;  /* 0x00000005ff05723e */ /* 0x000fca00000000ff */
[----:B------:R0:W-:Y:S01]  /*2560*/  @P2 STG.E.U16 desc[UR36][R12.64], R5 ;  /* 0x000000050c002986 */ /* 0x0001e2000c101524 */
[----:B------:R-:W-:Y:S05]  /*2570*/  @!P0 BRA `(.L_x_39) ;  /* 0x0000000000048947 */ /* 0x000fea0003800000 */
[----:B------:R2:W5:Y:S02]  /*2580*/  LDG.E.LTC128B.U16 R24, desc[UR36][R10.64+0x2] ;  /* 0x000002240a187981 */ /* 0x000564000c1e1520 */
.L_x_39:
[----:B------:R-:W-:Y:S05]  /*2590*/  BSYNC B1 ;  /* 0x0000000000017941 */ /* 0x000fea0003800000 */
.L_x_38:
[----:B-----5:R-:W-:Y:S01]  /*25a0*/  HADD2.F32 R14, -RZ, R24.H0_H0 ;  /* 0x20000018ff0e7230 */ /* 0x020fe20000004100 */
[----:B------:R-:W-:Y:S01]  /*25b0*/  ISETP.GT.AND P1, PT, R4, 0x8, PT ;  /* 0x000000080400780c */ /* 0x000fe20003f24270 */
[----:B------:R-:W-:Y:S03]  /*25c0*/  BSSY B1, `(.L_x_40) ;  /* 0x0000008000017945 */ /* 0x000fe60003800000 */
[----:B------:R-:W-:Y:S01]  /*25d0*/  FMUL R14, R14, R57 ;  /* 0x000000390e0e7220 */ /* 0x000fe20000400000 */
[----:B------:R-:W-:-:S03]  /*25e0*/  ISETP.GT.AND P2, PT, R3, RZ, P1 ;  /* 0x000000ff0300720c */ /* 0x000fc60000f44270 */
[----:B------:R-:W-:-:S05]  /*25f0*/  FFMA R14, R27, R56, R14 ;  /* 0x000000381b0e7223 */ /* 0x000fca000000000e */
[----:B------:R-:W-:-:S05]  /*2600*/  F2FP.F16.F32.PACK_AB R14, RZ, R14 ;  /* 0x0000000eff0e723e */ /* 0x000fca00000000ff */
[----:B------:R3:W-:Y:S01]  /*2610*/  @P0 STG.E.U16 desc[UR36][R12.64+0x2], R14 ;  /* 0x0000020e0c000986 */ /* 0x0007e2000c101524 */
[----:B------:R-:W-:Y:S05]  /*2620*/  @!P2 BRA `(.L_x_41) ;  /* 0x000000000004a947 */ /* 0x000fea0003800000 */
[----:B------:R4:W5:Y:S02]  /*2630*/  LDG.E.LTC128B.U16 R24, desc[UR36][R6.64+0x10] ;  /* 0x0000102406187981 */ /* 0x000964000c1e1520 */
.L_x_41:
[----:B------:R-:W-:Y:S05]  /*2640*/  BSYNC B1 ;  /* 0x0000000000017941 */ /* 0x000fea0003800000 */
.L_x_40:
[----:B---3-5:R-:W-:Y:S01]  /*2650*/  HADD2.F32 R14, -RZ, R24.H0_H0 ;  /* 0x20000018ff0e7230 */ /* 0x028fe20000004100 */
[----:B------:R-:W-:Y:S01]  /*2660*/  ISETP.GT.AND P0, PT, R4, 0x9, PT ;  /* 0x000000090400780c */ /* 0x000fe20003f04270 */
[----:B------:R-:W-:Y:S03]  /*2670*/  BSSY B1, `(.L_x_42) ;  /* 0x0000008000017945 */ /* 0x000fe60003800000 */
[----:B0-----:R-:W-:Y:S01]  /*2680*/  FMUL R5, R14, R57 ;  /* 0x000000390e057220 */ /* 0x001fe20000400000 */
[----:B------:R-:W-:-:S03]  /*2690*/  ISETP.GT.AND P3, PT, R3, RZ, P0 ;  /* 0x000000ff0300720c */ /* 0x000fc60000764270 */
[----:B------:R-:W-:-:S05]  /*26a0*/  FFMA R5, R28, R56, R5 ;  /* 0x000000381c057223 */ /* 0x000fca0000000005 */
[----:B------:R-:W-:-:S05]  /*26b0*/  F2FP.F16.F32.PACK_AB R5, RZ, R5 ;  /* 0x00000005ff05723e */ /* 0x000fca00000000ff */
[----:B------:R0:W-:Y:S01]  /*26c0*/  @P2 STG.E.U16 desc[UR36][R8.64+0x10], R5 ;  /* 0x0000100508002986 */ /* 0x0001e2000c101524 */
[----:B------:R-:W-:Y:S05]  /*26d0*/  @!P3 BRA `(.L_x_43) ;  /* 0x000000000004b947 */ /* 0x000fea0003800000 */
[----:B------:R3:W5:Y:S02]  /*26e0*/  LDG.E.LTC128B.U16 R24, desc[UR36][R6.64+0x12] ;  /* 0x0000122406187981 */ /* 0x000764000c1e1520 */
.L_x_43:
[----:B------:R-:W-:Y:S05]  /*26f0*/  BSYNC B1 ;  /* 0x0000000000017941 */ /* 0x000fea0003800000 */
.L_x_42:
[----:B-----5:R-:W-:Y:S01]  /*2700*/  HADD2.F32 R14, -RZ, R24.H0_H0 ;  /* 0x20000018ff0e7230 */ /* 0x020fe20000004100 */
[----:B------:R-:W-:Y:S01]  /*2710*/  ISETP.GT.AND P1, PT, R3, 0x8, P1 ;  /* 0x000000080300780c */ /* 0x000fe20000f24270 */
[----:B------:R-:W-:Y:S03]  /*2720*/  BSSY B1, `(.L_x_44) ;  /* 0x0000007000017945 */ /* 0x000fe60003800000 */
[----:B------:R-:W-:-:S04]  /*2730*/  FMUL R14, R14, R57 ;  /* 0x000000390e0e7220 */ /* 0x000fc80000400000 */
[----:B------:R-:W-:-:S05]  /*2740*/  FFMA R14, R29, R56, R14 ;  /* 0x000000381d0e7223 */ /* 0x000fca000000000e */
[----:B------:R-:W-:-:S05]  /*2750*/  F2FP.F16.F32.PACK_AB R14, RZ, R14 ;  /* 0x0000000eff0e723e */ /* 0x000fca00000000ff */
[----:B------:R0:W-:Y:S01]  /*2760*/  @P3 STG.E.U16 desc[UR36][R8.64+0x12], R14 ;  /* 0x0000120e08003986 */ /* 0x0001e2000c101524 */
[----:B------:R-:W-:Y:S05]  /*2770*/  @!P1 BRA `(.L_x_45) ;  /* 0x0000000000049947 */ /* 0x000fea0003800000 */
[----:B------:R0:W5:Y:S02]  /*2780*/  LDG.E.LTC128B.U16 R24, desc[UR36][R10.64+0x10] ;  /* 0x000010240a187981 */ /* 0x000164000c1e1520 */
.L_x_45:
[----:B------:R-:W-:Y:S05]  /*2790*/  BSYNC B1 ;  /* 0x0000000000017941 */ /* 0x000fea0003800000 */
.L_x_44:
[----:B0----5:R-:W-:Y:S01]  /*27a0*/  HADD2.F32 R14, -RZ, R24.H0_H0 ;  /* 0x20000018ff0e7230 */ /* 0x021fe20000004100 */
        /* <DEDUP_REMOVED lines=8> */
.L_x_47:
[----:B------:R-:W-:Y:S05]  /*2830*/  BSYNC B1 ;  /* 0x0000000000017941 */ /* 0x000fea0003800000 */
.L_x_46:
        /* <DEDUP_REMOVED lines=10> */
.L_x_49:
[----:B------:R-:W-:Y:S05]  /*28e0*/  BSYNC B1 ;  /* 0x0000000000017941 */ /* 0x000fea0003800000 */
.L_x_48:
[----:B0----5:R-:W-:Y:S01]  /*28f0*/  HADD2.F32 R14, -RZ, R24.H0_H0 ;  /* 0x20000018ff0e7230 */ /* 0x021fe20000004100 */
        /* <DEDUP_REMOVED lines=9> */
.L_x_51:
[----:B------:R-:W-:Y:S05]  /*2990*/  BSYNC B1 ;  /* 0x0000000000017941 */ /* 0x000fea0003800000 */
.L_x_50:
        /* <DEDUP_REMOVED lines=9> */
.L_x_53:
[----:B------:R-:W-:Y:S05]  /*2a30*/  BSYNC B1 ;  /* 0x0000000000017941 */ /* 0x000fea0003800000 */
.L_x_52:
        /* <DEDUP_REMOVED lines=9> */
.L_x_55:
[----:B------:R-:W-:Y:S05]  /*2ad0*/  BSYNC B1 ;  /* 0x0000000000017941 */ /* 0x000fea0003800000 */
.L_x_54:
        /* <DEDUP_REMOVED lines=10> */
.L_x_57:
[----:B------:R-:W-:Y:S05]  /*2b80*/  BSYNC B1 ;  /* 0x0000000000017941 */ /* 0x000fea0003800000 */
.L_x_56:
        /* <DEDUP_REMOVED lines=10> */
.L_x_59:
[----:B------:R-:W-:Y:S05]  /*2c30*/  BSYNC B1 ;  /* 0x0000000000017941 */ /* 0x000fea0003800000 */
.L_x_58:
        /* <DEDUP_REMOVED lines=9> */
.L_x_61:
[----:B------:R-:W-:Y:S05]  /*2cd0*/  BSYNC B1 ;  /* 0x0000000000017941 */ /* 0x000fea0003800000 */
.L_x_60:
        /* <DEDUP_REMOVED lines=9> */
.L_x_63:
[----:B------:R-:W-:Y:S05]  /*2d70*/  BSYNC B1 ;  /* 0x0000000000017941 */ /* 0x000fea0003800000 */
.L_x_62:
        /* <DEDUP_REMOVED lines=10> */
.L_x_65:
[----:B------:R-:W-:Y:S05]  /*2e20*/  BSYNC B1 ;  /* 0x0000000000017941 */ /* 0x000fea0003800000 */
.L_x_64:
        /* <DEDUP_REMOVED lines=10> */
.L_x_67:
[----:B------:R-:W-:Y:S05]  /*2ed0*/  BSYNC B1 ;  /* 0x0000000000017941 */ /* 0x000fea0003800000 */
.L_x_66:
        /* <DEDUP_REMOVED lines=9> */
.L_x_69:
[----:B------:R-:W-:Y:S05]  /*2f70*/  BSYNC B1 ;  /* 0x0000000000017941 */ /* 0x000fea0003800000 */
.L_x_68:
        /* <DEDUP_REMOVED lines=9> */
.L_x_71:
[----:B------:R-:W-:Y:S05]  /*3010*/  BSYNC B1 ;  /* 0x0000000000017941 */ /* 0x000fea0003800000 */
.L_x_70:
        /* <DEDUP_REMOVED lines=10> */
.L_x_73:
[----:B------:R-:W-:Y:S05]  /*30c0*/  BSYNC B1 ;  /* 0x0000000000017941 */ /* 0x000fea0003800000 */
.L_x_72:
        /* <DEDUP_REMOVED lines=10> */
.L_x_75:
[----:B------:R-:W-:Y:S05]  /*3170*/  BSYNC B1 ;  /* 0x0000000000017941 */ /* 0x000fea0003800000 */
.L_x_74:
        /* <DEDUP_REMOVED lines=9> */
.L_x_77:
[----:B------:R-:W-:Y:S05]  /*3210*/  BSYNC B1 ;  /* 0x0000000000017941 */ /* 0x000fea0003800000 */
.L_x_76:
        /* <DEDUP_REMOVED lines=9> */
.L_x_79:
[----:B------:R-:W-:Y:S05]  /*32b0*/  BSYNC B1 ;  /* 0x0000000000017941 */ /* 0x000fea0003800000 */
.L_x_78:
        /* <DEDUP_REMOVED lines=10> */
.L_x_81:
[----:B------:R-:W-:Y:S05]  /*3360*/  BSYNC B1 ;  /* 0x0000000000017941 */ /* 0x000fea0003800000 */
.L_x_80:
        /* <DEDUP_REMOVED lines=10> */
.L_x_83:
[----:B------:R-:W-:Y:S05]  /*3410*/  BSYNC B1 ;  /* 0x0000000000017941 */ /* 0x000fea0003800000 */
.L_x_82:
        /* <DEDUP_REMOVED lines=9> */
.L_x_85:
[----:B------:R-:W-:Y:S05]  /*34b0*/  BSYNC B1 ;  /* 0x0000000000017941 */ /* 0x000fea0003800000 */
.L_x_84:
        /* <DEDUP_REMOVED lines=9> */
.L_x_87:
[----:B------:R-:W-:Y:S05]  /*3550*/  BSYNC B1 ;  /* 0x0000000000017941 */ /* 0x000fea0003800000 */
.L_x_86:
        /* <DEDUP_REMOVED lines=10> */
.L_x_89:
[----:B------:R-:W-:Y:S05]  /*3600*/  BSYNC B1 ;  /* 0x0000000000017941 */ /* 0x000fea0003800000 */
.L_x_88:
[----:B0----5:R-:W-:Y:S01]  /*3610*/  HADD2.F32 R14, -RZ, R24.H0_H0 ;  /* 0x20000018ff0e7230 */ /* 0x021fe20000004100 */
[----:B------:R-:W-:Y:S01]  /*3620*/  ISETP.GT.AND P0, PT, R4, 0x39, PT ;  /* 0x000000390400780c */ /* 0x000fe20003f04270 */
[----:B------:R-:W-:Y:S01]  /*3630*/  @P2 IMAD.MOV.U32 R4, RZ, RZ, R8 ;  /* 0x000000ffff042224 */ /* 0x000fe200078e0008 */
[----:B------:R-:W-:Y:S02]  /*3640*/  BSSY B1, `(.L_x_90) ;  /* 0x000000a000017945 */ /* 0x000fe40003800000 */
[----:B------:R-:W-:Y:S01]  /*3650*/  FMUL R5, R14, R57 ;  /* 0x000000390e057220 */ /* 0x000fe20000400000 */
[----:B------:R-:W-:-:S03]  /*3660*/  ISETP.GT.AND P3, PT, R3, RZ, P0 ;  /* 0x000000ff0300720c */ /* 0x000fc60000764270 */
[----:B------:R-:W-:-:S05]  /*3670*/  FFMA R5, R52, R56, R5 ;  /* 0x0000003834057223 */ /* 0x000fca0000000005 */
[----:B------:R-:W-:-:S04]  /*3680*/  F2FP.F16.F32.PACK_AB R5, RZ, R5 ;  /* 0x00000005ff05723e */ /* 0x000fc800000000ff */
[----:B------:R-:W-:Y:S01]  /*3690*/  PRMT R14, R5, 0x7610, R14 ;  /* 0x00007610050e7816 */ /* 0x000fe2000000000e */
[----:B------:R-:W-:-:S05]  /*36a0*/  @P2 IMAD.MOV.U32 R5, RZ, RZ, R9 ;  /* 0x000000ffff052224 */ /* 0x000fca00078e0009 */
[----:B------:R0:W-:Y:S01]  /*36b0*/  @P2 STG.E.U16 desc[UR36][R4.64+0x70], R14 ;  /* 0x0000700e04002986 */ /* 0x0001e2000c101524 */
[----:B------:R-:W-:Y:S05]  /*36c0*/  @!P3 BRA `(.L_x_91) ;  /* 0x000000000004b947 */ /* 0x000fea0003800000 */
[----:B------:R0:W5:Y:S02]  /*36d0*/  LDG.E.LTC128B.U16 R24, desc[UR36][R6.64+0x72] ;  /* 0x0000722406187981 */ /* 0x000164000c1e1520 */
.L_x_91:
[----:B------:R-:W-:Y:S05]  /*36e0*/  BSYNC B1 ;  /* 0x0000000000017941 */ /* 0x000fea0003800000 */
.L_x_90:
        /* <DEDUP_REMOVED lines=9> */
.L_x_93:
[----:B------:R-:W-:Y:S05]  /*3780*/  BSYNC B1 ;  /* 0x0000000000017941 */ /* 0x000fea0003800000 */
.L_x_92:
[----:B0----5:R-:W-:Y:S01]  /*3790*/  HADD2.F32 R4, -RZ, R24.H0_H0 ;  /* 0x20000018ff047230 */ /* 0x021fe20000004100 */
[----:B------:R-:W-:Y:S01]  /*37a0*/  ISETP.GT.AND P0, PT, R3, 0x8, P0 ;  /* 0x000000080300780c */ /* 0x000fe20000704270 */
[----:B------:R-:W-:Y:S03]  /*37b0*/  BSSY B1, `(.L_x_94) ;  /* 0x000000a000017945 */ /* 0x000fe60003800000 */
[----:B------:R-:W-:Y:S01]  /*37c0*/  FMUL R5, R4, R57 ;  /* 0x0000003904057220 */ /* 0x000fe20000400000 */
[----:B------:R-:W-:-:S03]  /*37d0*/  @P1 IMAD.MOV.U32 R4, RZ, RZ, R12 ;  /* 0x000000ffff041224 */ /* 0x000fc600078e000c */
[----:B------:R-:W-:-:S05]  /*37e0*/  FFMA R5, R54, R56, R5 ;  /* 0x0000003836057223 */ /* 0x000fca0000000005 */
[----:B------:R-:W-:-:S04]  /*37f0*/  F2FP.F16.F32.PACK_AB R5, RZ, R5 ;  /* 0x00000005ff05723e */ /* 0x000fc800000000ff */
[----:B-1-34-:R-:W-:Y:S01]  /*3800*/  PRMT R6, R5, 0x7610, R6 ;  /* 0x0000761005067816 */ /* 0x01afe20000000006 */
[----:B------:R-:W-:-:S05]  /*3810*/  @P1 IMAD.MOV.U32 R5, RZ, RZ, R13 ;  /* 0x000000ffff051224 */ /* 0x000fca00078e000d */
[----:B------:R0:W-:Y:S01]  /*3820*/  @P1 STG.E.U16 desc[UR36][R4.64+0x70], R6 ;  /* 0x0000700604001986 */ /* 0x0001e2000c101524 */
[----:B------:R-:W-:Y:S05]  /*3830*/  @!P0 BRA `(.L_x_95) ;  /* 0x0000000000048947 */ /* 0x000fea0003800000 */
[----:B------:R1:W5:Y:S02]  /*3840*/  LDG.E.LTC128B.U16 R24, desc[UR36][R10.64+0x72] ;  /* 0x000072240a187981 */ /* 0x000364000c1e1520 */
.L_x_95:
[----:B------:R-:W-:Y:S05]  /*3850*/  BSYNC B1 ;  /* 0x0000000000017941 */ /* 0x000fea0003800000 */
.L_x_94:
[----:B------:R-:W-:Y:S05]  /*3860*/  @!P0 BRA `(.L_x_96) ;  /* 0x0000000800a88947 */ /* 0x000fea0003800000 */
[----:B-----5:R-:W-:-:S05]  /*3870*/  HADD2.F32 R24, -RZ, R24.H0_H0 ;  /* 0x20000018ff187230 */ /* 0x020fca0000004100 */
[----:B------:R-:W-:-:S04]  /*3880*/  FMUL R24, R24, R57 ;  /* 0x0000003918187220 */ /* 0x000fc80000400000 */
[----:B------:R-:W-:-:S05]  /*3890*/  FFMA R24, R55, R56, R24 ;  /* 0x0000003837187223 */ /* 0x000fca0000000018 */
[----:B------:R-:W-:-:S05]  /*38a0*/  F2FP.F16.F32.PACK_AB R24, RZ, R24 ;  /* 0x00000018ff18723e */ /* 0x000fca00000000ff */
[----:B------:R3:W-:Y:S01]  /*38b0*/  STG.E.U16 desc[UR36][R12.64+0x72], R24 ;  /* 0x000072180c007986 */ /* 0x0007e2000c101524 */
[----:B------:R-:W-:Y:S05]  /*38c0*/  BRA `(.L_x_96) ;  /* 0x0000000800907947 */ /* 0x000fea0003800000 */
.L_x_35:
[----:B------:R-:W-:Y:S01]  /*38d0*/  ISETP.GT.AND P0, PT, R4, 0x1, PT ;  /* 0x000000010400780c */ /* 0x000fe20003f04270 */
[----:B------:R-:W-:Y:S01]  /*38e0*/  ULDC.64 UR4, c[0x0][0x5c0] ;  /* 0x0001700000047ab9 */ /* 0x000fe20000000a00 */
[-C--:B------:R-:W-:Y:S01]  /*38f0*/  FMUL R24, R24, R56.reuse ;  /* 0x0000003818187220 */ /* 0x080fe20000400000 */
[-C--:B------:R-:W-:Y:S01]  /*3900*/  FMUL R25, R25, R56.reuse ;  /* 0x0000003819197220 */ /* 0x080fe20000400000 */
[----:B------:R-:W-:Y:S01]  /*3910*/  ISETP.GT.AND P3, PT, R3, RZ, P0 ;  /* 0x000000ff0300720c */ /* 0x000fe20000764270 */
[-C--:B------:R-:W-:Y:S01]  /*3920*/  FMUL R26, R26, R56.reuse ;  /* 0x000000381a1a7220 */ /* 0x080fe20000400000 */
[----:B------:R-:W-:Y:S01]  /*3930*/  LEA R6, P4, R60, UR4, 0x1 ;  /* 0x000000043c067c11 */ /* 0x000fe2000f8808ff */
[----:B------:R-:W-:Y:S01]  /*3940*/  FMUL R27, R27, R56 ;  /* 0x000000381b1b7220 */ /* 0x000fe20000400000 */
[----:B------:R-:W-:Y:S01]  /*3950*/  F2FP.F16.F32.PACK_AB R24, RZ, R24 ;  /* 0x00000018ff18723e */ /* 0x000fe200000000ff */
[-C--:B------:R-:W-:Y:S01]  /*3960*/  FMUL R28, R28, R56.reuse ;  /* 0x000000381c1c7220 */ /* 0x080fe20000400000 */
[----:B------:R-:W-:Y:S01]  /*3970*/  LEA.HI.X R7, R60, UR5, R75, 0x1, P4 ;  /* 0x000000053c077c11 */ /* 0x000fe2000a0f0c4b */
[-C--:B------:R-:W-:Y:S01]  /*3980*/  FMUL R29, R29, R56.reuse ;  /* 0x000000381d1d7220 */ /* 0x080fe20000400000 */
[----:B------:R-:W-:Y:S01]  /*3990*/  F2FP.F16.F32.PACK_AB R25, RZ, R25 ;  /* 0x00000019ff19723e */ /* 0x000fe200000000ff */
[-C--:B------:R-:W-:Y:S01]  /*39a0*/  FMUL R30, R30, R56.reuse ;  /* 0x000000381e1e7220 */ /* 0x080fe20000400000 */
[----:B------:R-:W-:Y:S01]  /*39b0*/  SHF.L.U64.HI R67, R66, 0x4, R67 ;  /* 0x0000000442437819 */ /* 0x000fe20000010243 */
[----:B------:R-:W-:Y:S01]  /*39c0*/  @P1 STG.E.U16 desc[UR36][R6.64], R24 ;  /* 0x0000001806001986 */ /* 0x000fe2000c101524 */
[----:B------:R-:W-:Y:S01]  /*39d0*/  ISETP.GT.AND P1, PT, R4, 0x8, PT ;  /* 0x000000080400780c */ /* 0x000fe20003f24270 */
[----:B------:R-:W-:Y:S01]  /*39e0*/  FMUL R31, R31, R56 ;  /* 0x000000381f1f7220 */ /* 0x000fe20000400000 */
[C---:B------:R-:W-:Y:S01]  /*39f0*/  ISETP.GT.AND P4, PT, R3.reuse, 0x8, P0 ;  /* 0x000000080300780c */ /* 0x040fe20000784270 */
[----:B------:R-:W-:Y:S01]  /*3a00*/  @P3 STG.E.U16 desc[UR36][R6.64+0x2], R25 ;  /* 0x0000021906003986 */ /* 0x000fe2000c101524 */
[----:B------:R-:W-:Y:S01]  /*3a10*/  LEA R8, P3, R66, R6, 0x4 ;  /* 0x0000000642087211 */ /* 0x000fe200078620ff */
[-C--:B------:R-:W-:Y:S01]  /*3a20*/  FMUL R32, R32, R56.reuse ;  /* 0x0000003820207220 */ /* 0x080fe20000400000 */
[----:B------:R-:W-:Y:S01]  /*3a30*/  ISETP.GT.AND P2, PT, R3, 0x8, P2 ;  /* 0x000000080300780c */ /* 0x000fe20001744270 */
[-C--:B------:R-:W-:Y:S01]  /*3a40*/  FMUL R33, R33, R56.reuse ;  /* 0x0000003821217220 */ /* 0x080fe20000400000 */
[----:B------:R-:W-:Y:S01]  /*3a50*/  ISETP.GT.AND P0, PT, R4, 0x9, PT ;  /* 0x000000090400780c */ /* 0x000fe20003f04270 */
[----:B------:R-:W-:Y:S01]  /*3a60*/  IMAD.X R9, R67, 0x1, R7, P3 ;  /* 0x0000000143097824 */ /* 0x000fe200018e0607 */
[C---:B------:R-:W-:Y:S01]  /*3a70*/  ISETP.GT.AND P5, PT, R3.reuse, RZ, P1 ;  /* 0x000000ff0300720c */ /* 0x040fe20000fa4270 */
[-C--:B------:R-:W-:Y:S01]  /*3a80*/  FMUL R34, R34, R56.reuse ;  /* 0x0000003822227220 */ /* 0x080fe20000400000 */
[----:B------:R-:W-:Y:S01]  /*3a90*/  ISETP.GT.AND P3, PT, R3, RZ, P0 ;  /* 0x000000ff0300720c */ /* 0x000fe20000764270 */
[----:B------:R-:W-:Y:S01]  /*3aa0*/  FMUL R35, R35, R56 ;  /* 0x0000003823237220 */ /* 0x000fe20000400000 */
[----:B------:R-:W-:Y:S01]  /*3ab0*/  F2FP.F16.F32.PACK_AB R26, RZ, R26 ;  /* 0x0000001aff1a723e */ /* 0x000fe200000000ff */
[-C--:B------:R-:W-:Y:S01]  /*3ac0*/  FMUL R36, R36, R56.reuse ;  /* 0x0000003824247220 */ /* 0x080fe20000400000 */
[----:B------:R-:W-:Y:S01]  /*3ad0*/  F2FP.F16.F32.PACK_AB R27, RZ, R27 ;  /* 0x0000001bff1b723e */ /* 0x000fe200000000ff */
[----:B------:R-:W-:Y:S01]  /*3ae0*/  FMUL R37, R37, R56 ;  /* 0x0000003825257220 */ /* 0x000fe20000400000 */
[----:B------:R-:W-:Y:S01]  /*3af0*/  F2FP.F16.F32.PACK_AB R28, RZ, R28 ;  /* 0x0000001cff1c723e */ /* 0x000fe200000000ff */
[----:B------:R-:W-:Y:S01]  /*3b00*/  @P2 STG.E.U16 desc[UR36][R8.64], R26 ;  /* 0x0000001a08002986 */ /* 0x000fe2000c101524 */
[----:B------:R-:W-:Y:S01]  /*3b10*/  F2FP.F16.F32.PACK_AB R29, RZ, R29 ;  /* 0x0000001dff1d723e */ /* 0x000fe200000000ff */
[-C--:B------:R-:W-:Y:S01]  /*3b20*/  FMUL R38, R38, R56.reuse ;  /* 0x0000003826267220 */ /* 0x080fe20000400000 */
[----:B------:R-:W-:Y:S01]  /*3b30*/  ISETP.GT.AND P2, PT, R3, 0x8, P1 ;  /* 0x000000080300780c */ /* 0x000fe20000f44270 */
[----:B------:R-:W-:Y:S01]  /*3b40*/  @P4 STG.E.U16 desc[UR36][R8.64+0x2], R27 ;  /* 0x0000021b08004986 */ /* 0x000fe2000c101524 */
[----:B------:R-:W-:Y:S01]  /*3b50*/  ISETP.GT.AND P1, PT, R4, 0x10, PT ;  /* 0x000000100400780c */ /* 0x000fe20003f24270 */
[----:B------:R-:W-:Y:S01]  /*3b60*/  FMUL R39, R39, R56 ;  /* 0x0000003827277220 */ /* 0x000fe20000400000 */
[----:B------:R-:W-:Y:S01]  /*3b70*/  F2FP.F16.F32.PACK_AB R30, RZ, R30 ;  /* 0x0000001eff1e723e */ /* 0x000fe200000000ff */
[----:B------:R-:W-:Y:S01]  /*3b80*/  @P5 STG.E.U16 desc[UR36][R6.64+0x10], R28 ;  /* 0x0000101c06005986 */ /* 0x000fe2000c101524 */
[C---:B------:R-:W-:Y:S01]  /*3b90*/  ISETP.GT.AND P4, PT, R3.reuse, RZ, P1 ;  /* 0x000000ff0300720c */ /* 0x040fe20000f84270 */
[-C--:B------:R-:W-:Y:S01]  /*3ba0*/  FMUL R40, R40, R56.reuse ;  /* 0x0000003828287220 */ /* 0x080fe20000400000 */
[----:B------:R-:W-:Y:S01]  /*3bb0*/  F2FP.F16.F32.PACK_AB R31, RZ, R31 ;  /* 0x0000001fff1f723e */ /* 0x000fe200000000ff */
[----:B------:R-:W-:Y:S01]  /*3bc0*/  @P3 STG.E.U16 desc[UR36][R6.64+0x12], R29 ;  /* 0x0000121d06003986 */ /* 0x000fe2000c101524 */
[----:B------:R-:W-:Y:S01]  /*3bd0*/  ISETP.GT.AND P3, PT, R3, 0x8, P0 ;  /* 0x000000080300780c */ /* 0x000fe20000764270 */
[----:B------:R-:W-:Y:S01]  /*3be0*/  FMUL R41, R41, R56 ;  /* 0x0000003829297220 */ /* 0x000fe20000400000 */
[----:B------:R-:W-:Y:S01]  /*3bf0*/  ISETP.GT.AND P0, PT, R4, 0x11, PT ;  /* 0x000000110400780c */ /* 0x000fe20003f04270 */
[----:B------:R-:W-:Y:S01]  /*3c00*/  @P2 STG.E.U16 desc[UR36][R8.64+0x10], R30 ;  /* 0x0000101e08002986 */ /* 0x000fe2000c101524 */
[----:B------:R-:W-:Y:S01]  /*3c10*/  F2FP.F16.F32.PACK_AB R32, RZ, R32 ;  /* 0x00000020ff20723e */ /* 0x000fe200000000ff */
[-C--:B------:R-:W-:Y:S01]  /*3c20*/  FMUL R42, R42, R56.reuse ;  /* 0x000000382a2a7220 */ /* 0x080fe20000400000 */
[----:B------:R-:W-:Y:S01]  /*3c30*/  ISETP.GT.AND P5, PT, R3, RZ, P0 ;  /* 0x000000ff0300720c */ /* 0x000fe200007a4270 */
[-C--:B------:R-:W-:Y:S01]  /*3c40*/  FMUL R43, R43, R56.reuse ;  /* 0x000000382b2b7220 */ /* 0x080fe20000400000 */
[----:B------:R-:W-:Y:S01]  /*3c50*/  ISETP.GT.AND P2, PT, R3, 0x8, P1 ;  /* 0x000000080300780c */ /* 0x000fe20000f44270 */
[-C--:B------:R-:W-:Y:S01]  /*3c60*/  FMUL R44, R44, R56.reuse ;  /* 0x000000382c2c7220 */ /* 0x080fe20000400000 */
[----:B------:R-:W-:Y:S01]  /*3c70*/  ISETP.GT.AND P1, PT, R4, 0x18, PT ;  /* 0x000000180400780c */ /* 0x000fe20003f24270 */
[-C--:B------:R-:W-:Y:S01]  /*3c80*/  FMUL R45, R45, R56.reuse ;  /* 0x000000382d2d7220 */ /* 0x080fe20000400000 */
[----:B------:R-:W-:Y:S01]  /*3c90*/  F2FP.F16.F32.PACK_AB R33, RZ, R33 ;  /* 0x00000021ff21723e */ /* 0x000fe200000000ff */
[----:B------:R-:W-:Y:S01]  /*3ca0*/  @P3 STG.E.U16 desc[UR36][R8.64+0x12], R31 ;  /* 0x0000121f08003986 */ /* 0x000fe2000c101524 */
[C---:B------:R-:W-:Y:S01]  /*3cb0*/  ISETP.GT.AND P3, PT, R3.reuse, 0x8, P0 ;  /* 0x000000080300780c */ /* 0x040fe20000764270 */
[-C--:B------:R-:W-:Y:S01]  /*3cc0*/  FMUL R46, R46, R56.reuse ;  /* 0x000000382e2e7220 */ /* 0x080fe20000400000 */
[----:B------:R-:W-:Y:S01]  /*3cd0*/  ISETP.GT.AND P0, PT, R4, 0x19, PT ;  /* 0x000000190400780c */ /* 0x000fe20003f04270 */
[----:B------:R-:W-:Y:S01]  /*3ce0*/  @P4 STG.E.U16 desc[UR36][R6.64+0x20], R32 ;  /* 0x0000202006004986 */ /* 0x000fe2000c101524 */
[----:B------:R-:W-:Y:S01]  /*3cf0*/  ISETP.GT.AND P4, PT, R3, RZ, P1 ;  /* 0x000000ff0300720c */ /* 0x000fe20000f84270 */
[----:B------:R-:W-:Y:S01]  /*3d00*/  FMUL R47, R47, R56 ;  /* 0x000000382f2f7220 */ /* 0x000fe20000400000 */
[----:B------:R-:W-:Y:S01]  /*3d10*/  F2FP.F16.F32.PACK_AB R34, RZ, R34 ;  /* 0x00000022ff22723e */ /* 0x000fe200000000ff */
[----:B------:R-:W-:Y:S01]  /*3d20*/  @P5 STG.E.U16 desc[UR36][R6.64+0x22], R33 ;  /* 0x0000222106005986 */ /* 0x000fe2000c101524 */
[----:B------:R-:W-:Y:S01]  /*3d30*/  ISETP.GT.AND P5, PT, R3, RZ, P0 ;  /* 0x000000ff0300720c */ /* 0x000fe200007a4270 */
[----:B------:R-:W-:Y:S01]  /*3d40*/  FMUL R48, R48, R56 ;  /* 0x0000003830307220 */ /* 0x000fe20000400000 */
[----:B------:R-:W-:Y:S01]  /*3d50*/  F2FP.F16.F32.PACK_AB R35, RZ, R35 ;  /* 0x00000023ff23723e */ /* 0x000fe200000000ff */
[----:B------:R-:W-:Y:S01]  /*3d60*/  @P2 STG.E.U16 desc[UR36][R8.64+0x20], R34 ;  /* 0x0000202208002986 */ /* 0x000fe2000c101524 */
[----:B------:R-:W-:Y:S01]  /*3d70*/  F2FP.F16.F32.PACK_AB R36, RZ, R36 ;  /* 0x00000024ff24723e */ /* 0x000fe200000000ff */
[-C--:B------:R-:W-:Y:S01]  /*3d80*/  FMUL R49, R49, R56.reuse ;  /* 0x0000003831317220 */ /* 0x080fe20000400000 */
[C---:B------:R-:W-:Y:S01]  /*3d90*/  ISETP.GT.AND P2, PT, R3.reuse, 0x8, P1 ;  /* 0x000000080300780c */ /* 0x040fe20000f44270 */
[----:B------:R-:W-:Y:S01]  /*3da0*/  @P3 STG.E.U16 desc[UR36][R8.64+0x22], R35 ;  /* 0x0000222308003986 */ /* 0x000fe2000c101524 */
[----:B------:R-:W-:Y:S01]  /*3db0*/  ISETP.GT.AND P1, PT, R4, 0x20, PT ;  /* 0x000000200400780c */ /* 0x000fe20003f24270 */
[-C--:B------:R-:W-:Y:S01]  /*3dc0*/  FMUL R50, R50, R56.reuse ;  /* 0x0000003832327220 */ /* 0x080fe20000400000 */
[----:B------:R-:W-:Y:S01]  /*3dd0*/  F2FP.F16.F32.PACK_AB R37, RZ, R37 ;  /* 0x00000025ff25723e */ /* 0x000fe200000000ff */
[----:B------:R-:W-:Y:S01]  /*3de0*/  @P4 STG.E.U16 desc[UR36][R6.64+0x30], R36 ;  /* 0x0000302406004986 */ /* 0x000fe2000c101524 */
[----:B------:R-:W-:Y:S01]  /*3df0*/  ISETP.GT.AND P3, PT, R3, 0x8, P0 ;  /* 0x000000080300780c */ /* 0x000fe20000764270 */
[-C--:B------:R-:W-:Y:S01]  /*3e00*/  FMUL R51, R51, R56.reuse ;  /* 0x0000003833337220 */ /* 0x080fe20000400000 */
[----:B------:R-:W-:Y:S01]  /*3e10*/  ISETP.GT.AND P0, PT, R4, 0x21, PT ;  /* 0x000000210400780c */ /* 0x000fe20003f04270 */
[----:B------:R-:W-:Y:S01]  /*3e20*/  @P5 STG.E.U16 desc[UR36][R6.64+0x32], R37 ;  /* 0x0000322506005986 */ /* 0x000fe2000c101524 */
        /* <DEDUP_REMOVED lines=10> */
[----:B------:R-:W-:-:S02]  /*3ed0*/  F2FP.F16.F32.PACK_AB R41, RZ, R41 ;  /* 0x00000029ff29723e */ /* 0x000fc400000000ff */
[C---:B------:R-:W-:Y:S01]  /*3ee0*/  ISETP.GT.AND P1, PT, R3.reuse, 0x8, P1 ;  /* 0x000000080300780c */ /* 0x040fe20000f24270 */
[----:B------:R-:W-:Y:S01]  /*3ef0*/  @P3 STG.E.U16 desc[UR36][R8.64+0x32], R39 ;  /* 0x0000322708003986 */ /* 0x000fe2000c101524 */
[C---:B------:R-:W-:Y:S02]  /*3f00*/  ISETP.GT.AND P2, PT, R3.reuse, 0x8, P0 ;  /* 0x000000080300780c */ /* 0x040fe40000744270 */
[C---:B------:R-:W-:Y:S01]  /*3f10*/  ISETP.GT.AND P0, PT, R4.reuse, 0x29, PT ;  /* 0x000000290400780c */ /* 0x040fe20003f04270 */
[----:B------:R-:W-:Y:S01]  /*3f20*/  @P4 STG.E.U16 desc[UR36][R6.64+0x40], R40 ;  /* 0x0000402806004986 */ /* 0x000fe2000c101524 */
[----:B------:R-:W-:Y:S02]  /*3f30*/  ISETP.GT.AND P4, PT, R4, 0x28, PT ;  /* 0x000000280400780c */ /* 0x000fe40003f84270 */
[----:B------:R-:W-:Y:S01]  /*3f40*/  F2FP.F16.F32.PACK_AB R42, RZ, R42 ;  /* 0x0000002aff2a723e */ /* 0x000fe200000000ff */
[----:B------:R-:W-:Y:S01]  /*3f50*/  @P5 STG.E.U16 desc[UR36][R6.64+0x42], R41 ;  /* 0x0000422906005986 */ /* 0x000fe2000c101524 */
[----:B------:R-:W-:-:S02]  /*3f60*/  ISETP.GT.AND P5, PT, R3, RZ, P4 ;  /* 0x000000ff0300720c */ /* 0x000fc400027a4270 */
[C---:B------:R-:W-:Y:S01]  /*3f70*/  ISETP.GT.AND P3, PT, R3.reuse, RZ, P0 ;  /* 0x000000ff0300720c */ /* 0x040fe20000764270 */
[----:B------:R-:W-:Y:S01]  /*3f80*/  @P1 STG.E.U16 desc[UR36][R8.64+0x40], R42 ;  /* 0x0000402a08001986 */ /* 0x000fe2000c101524 */
[----:B------:R-:W-:Y:S02]  /*3f90*/  F2FP.F16.F32.PACK_AB R43, RZ, R43 ;  /* 0x0000002bff2b723e */ /* 0x000fe400000000ff */
[----:B------:R-:W-:Y:S02]  /*3fa0*/  F2FP.F16.F32.PACK_AB R44, RZ, R44 ;  /* 0x0000002cff2c723e */ /* 0x000fe400000000ff */
[C---:B------:R-:W-:Y:S01]  /*3fb0*/  ISETP.GT.AND P4, PT, R3.reuse, 0x8, P4 ;  /* 0x000000080300780c */ /* 0x040fe20002784270 */
[----:B------:R-:W-:Y:S01]  /*3fc0*/  @P2 STG.E.U16 desc[UR36][R8.64+0x42], R43 ;  /* 0x0000422b08002986 */ /* 0x000fe2000c101524 */
[----:B------:R-:W-:Y:S02]  /*3fd0*/  F2FP.F16.F32.PACK_AB R45, RZ, R45 ;  /* 0x0000002dff2d723e */ /* 0x000fe400000000ff */
[----:B------:R-:W-:Y:S01]  /*3fe0*/  ISETP.GT.AND P2, PT, R4, 0x31, PT ;  /* 0x000000310400780c */ /* 0x000fe20003f44270 */
[----:B------:R-:W-:Y:S01]  /*3ff0*/  @P5 STG.E.U16 desc[UR36][R6.64+0x50], R44 ;  /* 0x0000502c06005986 */ /* 0x000fe2000c101524 */
[----:B------:R-:W-:-:S02]  /*4000*/  ISETP.GT.AND P5, PT, R3, 0x8, P0 ;  /* 0x000000080300780c */ /* 0x000fc400007a4270 */
[C---:B------:R-:W-:Y:S01]  /*4010*/  ISETP.GT.AND P1, PT, R4.reuse, 0x38, PT ;  /* 0x000000380400780c */ /* 0x040fe20003f24270 */
[----:B------:R-:W-:Y:S01]  /*4020*/  @P3 STG.E.U16 desc[UR36][R6.64+0x52], R45 ;  /* 0x0000522d06003986 */ /* 0x000fe2000c101524 */
[C---:B------:R-:W-:Y:S02]  /*4030*/  ISETP.GT.AND P3, PT, R4.reuse, 0x30, PT ;  /* 0x000000300400780c */ /* 0x040fe40003f64270 */
[----:B------:R-:W-:Y:S01]  /*4040*/  ISETP.GT.AND P0, PT, R4, 0x39, PT ;  /* 0x000000390400780c */ /* 0x000fe20003f04270 */
[----:B------:R-:W-:Y:S01]  /*4050*/  @P4 IMAD.MOV.U32 R4, RZ, RZ, R8 ;  /* 0x000000ffff044224 */ /* 0x000fe200078e0008 */
[----:B------:R-:W-:Y:S01]  /*4060*/  F2FP.F16.F32.PACK_AB R46, RZ, R46 ;  /* 0x0000002eff2e723e */ /* 0x000fe200000000ff */
[----:B------:R-:W-:Y:S01]  /*4070*/  @P4 IMAD.MOV.U32 R5, RZ, RZ, R9 ;  /* 0x000000ffff054224 */ /* 0x000fe200078e0009 */
[----:B------:R-:W-:Y:S02]  /*4080*/  F2FP.F16.F32.PACK_AB R47, RZ, R47 ;  /* 0x0000002fff2f723e */ /* 0x000fe400000000ff */
[----:B------:R-:W-:-:S02]  /*4090*/  F2FP.F16.F32.PACK_AB R48, RZ, R48 ;  /* 0x00000030ff30723e */ /* 0x000fc400000000ff */
[----:B------:R0:W-:Y:S01]  /*40a0*/  @P4 STG.E.U16 desc[UR36][R4.64+0x50], R46 ;  /* 0x0000502e04004986 */ /* 0x0001e2000c101524 */
[C---:B------:R-:W-:Y:S02]  /*40b0*/  ISETP.GT.AND P4, PT, R3.reuse, RZ, P2 ;  /* 0x000000ff0300720c */ /* 0x040fe40001784270 */
[----:B------:R-:W-:Y:S02]  /*40c0*/  F2FP.F16.F32.PACK_AB R49, RZ, R49 ;  /* 0x00000031ff31723e */ /* 0x000fe400000000ff */
[----:B------:R-:W-:Y:S02]  /*40d0*/  ISETP.GT.AND P2, PT, R3, 0x8, P2 ;  /* 0x000000080300780c */ /* 0x000fe40001744270 */
[----:B------:R-:W-:Y:S02]  /*40e0*/  F2FP.F16.F32.PACK_AB R50, RZ, R50 ;  /* 0x00000032ff32723e */ /* 0x000fe400000000ff */
[----:B------:R-:W-:Y:S02]  /*40f0*/  F2FP.F16.F32.PACK_AB R51, RZ, R51 ;  /* 0x00000033ff33723e */ /* 0x000fe400000000ff */
[----:B------:R-:W-:Y:S01]  /*4100*/  F2FP.F16.F32.PACK_AB R52, RZ, R52 ;  /* 0x00000034ff34723e */ /* 0x000fe200000000ff */
[----:B0-----:R-:W-:Y:S01]  /*4110*/  @P5 IMAD.MOV.U32 R4, RZ, RZ, R8 ;  /* 0x000000ffff045224 */ /* 0x001fe200078e0008 */
[----:B------:R-:W-:Y:S01]  /*4120*/  F2FP.F16.F32.PACK_AB R53, RZ, R53 ;  /* 0x00000035ff35723e */ /* 0x000fe200000000ff */
[----:B------:R-:W-:Y:S01]  /*4130*/  @P5 IMAD.MOV.U32 R5, RZ, RZ, R9 ;  /* 0x000000ffff055224 */ /* 0x000fe200078e0009 */
[----:B------:R-:W-:-:S02]  /*4140*/  F2FP.F16.F32.PACK_AB R54, RZ, R54 ;  /* 0x00000036ff36723e */ /* 0x000fc400000000ff */
[----:B------:R-:W-:Y:S02]  /*4150*/  F2FP.F16.F32.PACK_AB R55, RZ, R55 ;  /* 0x00000037ff37723e */ /* 0x000fe400000000ff */
[----:B------:R0:W-:Y:S01]  /*4160*/  @P5 STG.E.U16 desc[UR36][R4.64+0x52], R47 ;  /* 0x0000522f04005986 */ /* 0x0001e2000c101524 */
[C---:B------:R-:W-:Y:S02]  /*4170*/  ISETP.GT.AND P5, PT, R3.reuse, RZ, P3 ;  /* 0x000000ff0300720c */ /* 0x040fe40001fa4270 */
[----:B------:R-:W-:-:S11]  /*4180*/  ISETP.GT.AND P3, PT, R3, 0x8, P3 ;  /* 0x000000080300780c */ /* 0x000fd60001f64270 */
[----:B0-----:R-:W-:Y:S02]  /*4190*/  @P5 IMAD.MOV.U32 R4, RZ, RZ, R6 ;  /* 0x000000ffff045224 */ /* 0x001fe400078e0006 */
[----:B------:R-:W-:-:S05]  /*41a0*/  @P5 IMAD.MOV.U32 R5, RZ, RZ, R7 ;  /* 0x000000ffff055224 */ /* 0x000fca00078e0007 */
[----:B------:R0:W-:Y:S01]  /*41b0*/  @P5 STG.E.U16 desc[UR36][R4.64+0x60], R48 ;  /* 0x0000603004005986 */ /* 0x0001e2000c101524 */
[C---:B------:R-:W-:Y:S02]  /*41c0*/  ISETP.GT.AND P5, PT, R3.reuse, RZ, P0 ;  /* 0x000000ff0300720c */ /* 0x040fe400007a4270 */
[----:B------:R-:W-:Y:S01]  /*41d0*/  ISETP.GT.AND P0, PT, R3, 0x8, P0 ;  /* 0x000000080300780c */ /* 0x000fe20000704270 */
[----:B0-----:R-:W-:Y:S02]  /*41e0*/  @P4 IMAD.MOV.U32 R4, RZ, RZ, R6 ;  /* 0x000000ffff044224 */ /* 0x001fe400078e0006 */
[----:B------:R-:W-:-:S05]  /*41f0*/  @P4 IMAD.MOV.U32 R5, RZ, RZ, R7 ;  /* 0x000000ffff054224 */ /* 0x000fca00078e0007 */
[----:B------:R0:W-:Y:S01]  /*4200*/  @P4 STG.E.U16 desc[UR36][R4.64+0x62], R49 ;  /* 0x0000623104004986 */ /* 0x0001e2000c101524 */
[C---:B------:R-:W-:Y:S02]  /*4210*/  ISETP.GT.AND P4, PT, R3.reuse, RZ, P1 ;  /* 0x000000ff0300720c */ /* 0x040fe40000f84270 */
[----:B------:R-:W-:Y:S01]  /*4220*/  ISETP.GT.AND P1, PT, R3, 0x8, P1 ;  /* 0x000000080300780c */ /* 0x000fe20000f24270 */
[----:B0-----:R-:W-:Y:S02]  /*4230*/  @P3 IMAD.MOV.U32 R4, RZ, RZ, R8 ;  /* 0x000000ffff043224 */ /* 0x001fe400078e0008 */
[----:B------:R-:W-:-:S05]  /*4240*/  @P3 IMAD.MOV.U32 R5, RZ, RZ, R9 ;  /* 0x000000ffff053224 */ /* 0x000fca00078e0009 */
[----:B------:R0:W-:Y:S02]  /*4250*/  @P3 STG.E.U16 desc[UR36][R4.64+0x60], R50 ;  /* 0x0000603204003986 */ /* 0x0001e4000c101524 */
[----:B0-----:R-:W-:Y:S02]  /*4260*/  @P2 IMAD.MOV.U32 R4, RZ, RZ, R8 ;  /* 0x000000ffff042224 */ /* 0x001fe400078e0008 */
[----:B------:R-:W-:-:S05]  /*4270*/  @P2 IMAD.MOV.U32 R5, RZ, RZ, R9 ;  /* 0x000000ffff052224 */ /* 0x000fca00078e0009 */
[----:B------:R0:W-:Y:S02]  /*4280*/  @P2 STG.E.U16 desc[UR36][R4.64+0x62], R51 ;  /* 0x0000623304002986 */ /* 0x0001e4000c101524 */
[----:B0-----:R-:W-:Y:S02]  /*4290*/  @P4 IMAD.MOV.U32 R4, RZ, RZ, R6 ;  /* 0x000000ffff044224 */ /* 0x001fe400078e0006 */
[----:B------:R-:W-:-:S05]  /*42a0*/  @P4 IMAD.MOV.U32 R5, RZ, RZ, R7 ;  /* 0x000000ffff054224 */ /* 0x000fca00078e0007 */
[----:B------:R0:W-:Y:S04]  /*42b0*/  @P4 STG.E.U16 desc[UR36][R4.64+0x70], R52 ;  /* 0x0000703404004986 */ /* 0x0001e8000c101524 */
[----:B------:R4:W-:Y:S01]  /*42c0*/  @P5 STG.E.U16 desc[UR36][R6.64+0x72], R53 ;  /* 0x0000723506005986 */ /* 0x0009e2000c101524 */
[----:B0-----:R-:W-:Y:S02]  /*42d0*/  @P1 IMAD.MOV.U32 R4, RZ, RZ, R8 ;  /* 0x000000ffff041224 */ /* 0x001fe400078e0008 */
[----:B------:R-:W-:-:S05]  /*42e0*/  @P1 IMAD.MOV.U32 R5, RZ, RZ, R9 ;  /* 0x000000ffff051224 */ /* 0x000fca00078e0009 */
[----:B------:R4:W-:Y:S04]  /*42f0*/  @P1 STG.E.U16 desc[UR36][R4.64+0x70], R54 ;  /* 0x0000703604001986 */ /* 0x0009e8000c101524 */
[----:B------:R4:W-:Y:S02]  /*4300*/  @P0 STG.E.U16 desc[UR36][R8.64+0x72], R55 ;  /* 0x0000723708000986 */ /* 0x0009e4000c101524 */
.L_x_96:
[----:B------:R-:W-:Y:S05]  /*4310*/  BSYNC B0 ;  /* 0x0000000000007941 */ /* 0x000fea0003800000 */
.L_x_34:
[----:B------:R-:W-:Y:S01]  /*4320*/  ULDC UR4, c[0x0][0xc] ;  /* 0x0000030000047ab9 */ /* 0x000fe20000000800 */
[----:B------:R-:W-:Y:S01]  /*4330*/  ULDC UR5, c[0x0][0x10] ;  /* 0x0000040000057ab9 */ /* 0x000fe20000000800 */
[----:B------:R-:W0:Y:S01]  /*4340*/  LDC R3, c[0x0][0x14] ;  /* 0x00000500ff037b82 */ /* 0x000e220000000800 */
[----:B------:R-:W-:Y:S01]  /*4350*/  UIMAD.WIDE.U32 UR4, UR4, UR5, URZ ;  /* 0x00000005040472a5 */ /* 0x000fe2000f8e003f */
[----:B------:R-:W-:Y:S02]  /*4360*/  IMAD.MOV.U32 R61, RZ, RZ, -0x1 ;  /* 0xffffffffff3d7424 */ /* 0x000fe400078e00ff */
[----:B------:R-:W-:-:S03]  /*4370*/  IMAD.MOV.U32 R59, RZ, RZ, -0x1 ;  /* 0xffffffffff3b7424 */ /* 0x000fc600078e00ff */
[----:B0-----:R-:W-:-:S04]  /*4380*/  IMAD.WIDE.U32 R16, R3, UR4, R16 ;  /* 0x0000000403107c25 */ /* 0x001fc8000f8e0010 */
[----:B------:R-:W-:Y:S01]  /*4390*/  IMAD R3, R3, UR5, RZ ;  /* 0x0000000503037c24 */ /* 0x000fe2000f8e02ff */
[----:B------:R-:W-:Y:S02]  /*43a0*/  ULDC.64 UR4, c[0x0][0x650] ;  /* 0x0001940000047ab9 */ /* 0x000fe40000000a00 */
[----:B------:R-:W-:Y:S01]  /*43b0*/  ISETP.GE.U32.AND P0, PT, R16, UR4, PT ;  /* 0x0000000410007c0c */ /* 0x000fe2000bf06070 */
[--C-:B------:R-:W-:Y:S01]  /*43c0*/  IMAD.IADD R17, R17, 0x1, R3.reuse ;  /* 0x0000000111117824 */ /* 0x100fe200078e0203 */
[----:B------:R-:W-:-:S04]  /*43d0*/  PRMT R3, RZ, 0x7610, R3 ;  /* 0x00007610ff037816 */ /* 0x000fc80000000003 */
[----:B------:R-:W-:-:S13]  /*43e0*/  ISETP.GE.U32.AND.EX P0, PT, R17, UR5, PT, P0 ;  /* 0x0000000511007c0c */ /* 0x000fda000bf06100 */
[----:B------:R-:W-:Y:S05]  /*43f0*/  @P0 BRA `(.L_x_97) ;  /* 0x0000000400640947 */ /* 0x000fea0003800000 */
[----:B---3--:R-:W0:Y:S01]  /*4400*/  S2R R12, SR_CTAID.X ;  /* 0x00000000000c7919 */ /* 0x008e220000002500 */
[----:B-12---:R-:W1:Y:S01]  /*4410*/  LDC.64 R10, c[0x0][0x628] ;  /* 0x00018a00ff0a7b82 */ /* 0x006e620000000a00 */
[----:B------:R-:W-:Y:S01]  /*4420*/  ULDC UR4, c[0x0][0x150] ;  /* 0x0000540000047ab9 */ /* 0x000fe20000000800 */
[----:B----4-:R-:W-:Y:S01]  /*4430*/  IMAD.MOV.U32 R8, RZ, RZ, R16 ;  /* 0x000000ffff087224 */ /* 0x010fe200078e0010 */
[----:B-----5:R-:W2:Y:S01]  /*4440*/  S2R R24, SR_CTAID.Y ;  /* 0x0000000000187919 */ /* 0x020ea20000002600 */
[----:B------:R-:W-:-:S04]  /*4450*/  IMAD.MOV.U32 R9, RZ, RZ, R17 ;  /* 0x000000ffff097224 */ /* 0x000fc800078e0011 */
[----:B------:R-:W3:Y:S08]  /*4460*/  LDC R21, c[0x0][0x144] ;  /* 0x00005100ff157b82 */ /* 0x000ef00000000800 */
[----:B------:R-:W4:Y:S08]  /*4470*/  LDC R0, c[0x0][0x630] ;  /* 0x00018c00ff007b82 */ /* 0x000f300000000800 */
[----:B------:R-:W2:Y:S01]  /*4480*/  LDC.64 R14, c[0x0][0x620] ;  /* 0x00018800ff0e7b82 */ /* 0x000ea20000000a00 */
[----:B-1----:R-:W-:-:S04]  /*4490*/  ISETP.NE.U32.AND P0, PT, R10, RZ, PT ;  /* 0x000000ff0a00720c */ /* 0x002fc80003f05070 */
[----:B------:R-:W-:Y:S02]  /*44a0*/  ISETP.NE.AND.EX P0, PT, R11, RZ, PT, P0 ;  /* 0x000000ff0b00720c */ /* 0x000fe40003f05300 */
[----:B0-----:R-:W-:-:S05]  /*44b0*/  I2FP.F32.U32 R3, R12 ;  /* 0x0000000c00037245 */ /* 0x001fca0000201000 */
[----:B------:R-:W-:-:S04]  /*44c0*/  FMUL R3, R3, UR4 ;  /* 0x0000000403037c20 */ /* 0x000fc80008400000 */
[----:B------:R0:W1:Y:S02]  /*44d0*/  F2I.U32.TRUNC.NTZ R20, R3 ;  /* 0x0000000300147305 */ /* 0x000064000020f000 */
[----:B---34-:R-:W-:Y:S05]  /*44e0*/  @!P0 BRA `(.L_x_98) ;  /* 0x0000000000288947 */ /* 0x018fea0003800000 */
[----:B0-----:R-:W0:Y:S02]  /*44f0*/  LDC R3, c[0x0][0x634] ;  /* 0x00018d00ff037b82 */ /* 0x001e240000000800 */
        /* <DEDUP_REMOVED lines=9> */
.L_x_98:
[----:B------:R-:W3:Y:S01]  /*4590*/  LDC.64 R28, c[0x0][0x640] ;  /* 0x00019000ff1c7b82 */ /* 0x000ee20000000a00 */
[-CC-:B------:R-:W-:Y:S01]  /*45a0*/  SHF.R.U64 R59, R8, R0.reuse, R9.reuse ;  /* 0x00000000083b7219 */ /* 0x180fe20000001209 */
[----:B-1----:R-:W-:Y:S01]  /*45b0*/  IMAD.MOV R20, RZ, RZ, -R20 ;  /* 0x000000ffff147224 */ /* 0x002fe200078e0a14 */
[----:B------:R-:W-:Y:S01]  /*45c0*/  SHF.R.U32.HI R0, RZ, R0, R9 ;  /* 0x00000000ff007219 */ /* 0x000fe20000011609 */
[----:B------:R-:W-:Y:S01]  /*45d0*/  ULDC UR4, c[0x0][0x154] ;  /* 0x0000550000047ab9 */ /* 0x000fe20000000800 */
[----:B0-----:R-:W-:Y:S01]  /*45e0*/  IADD3 R3, P0, RZ, -R59, RZ ;  /* 0x8000003bff037210 */ /* 0x001fe20007f1e0ff */
[----:B------:R-:W-:Y:S02]  /*45f0*/  IMAD R21, R21, R20, R12 ;  /* 0x0000001415157224 */ /* 0x000fe400078e020c */
[----:B------:R-:W0:Y:S01]  /*4600*/  LDC R6, c[0x0][0x618] ;  /* 0x00018600ff067b82 */ /* 0x000e220000000800 */
[----:B------:R-:W-:Y:S02]  /*4610*/  IMAD.MOV.U32 R7, RZ, RZ, 0x1 ;  /* 0x00000001ff077424 */ /* 0x000fe400078e00ff */
[----:B------:R-:W-:-:S04]  /*4620*/  IMAD.X R5, RZ, RZ, ~R0, P0 ;  /* 0x000000ffff057224 */ /* 0x000fc800000e0e00 */
[-C--:B--2---:R-:W-:Y:S01]  /*4630*/  IMAD R0, R5, R14.reuse, RZ ;  /* 0x0000000e05007224 */ /* 0x084fe200078e02ff */
[----:B------:R-:W1:Y:S01]  /*4640*/  LDC R8, c[0x0][0x608] ;  /* 0x00018200ff087b82 */ /* 0x000e620000000800 */
[----:B------:R-:W-:-:S04]  /*4650*/  IMAD.WIDE.U32 R4, R3, R14, R16 ;  /* 0x0000000e03047225 */ /* 0x000fc800078e0010 */
[----:B------:R-:W-:Y:S01]  /*4660*/  IMAD R3, R3, R15, R0 ;  /* 0x0000000f03037224 */ /* 0x000fe200078e0200 */
[----:B------:R-:W-:Y:S02]  /*4670*/  I2FP.F32.U32 R0, R24 ;  /* 0x0000001800007245 */ /* 0x000fe40000201000 */
[----:B------:R-:W2:Y:S01]  /*4680*/  LDC R26, c[0x0][0x658] ;  /* 0x00019600ff1a7b82 */ /* 0x000ea20000000800 */
[----:B------:R-:W-:Y:S01]  /*4690*/  IMAD.IADD R3, R5, 0x1, R3 ;  /* 0x0000000105037824 */ /* 0x000fe200078e0203 */
[----:B---3--:R-:W-:Y:S01]  /*46a0*/  ISETP.NE.U32.AND P0, PT, R28, RZ, PT ;  /* 0x000000ff1c00720c */ /* 0x008fe20003f05070 */
[----:B------:R-:W-:Y:S01]  /*46b0*/  FMUL R0, R0, UR4 ;  /* 0x0000000400007c20 */ /* 0x000fe20008400000 */
[----:B------:R-:W-:Y:S02]  /*46c0*/  IMAD.MOV.U32 R5, RZ, RZ, -0x1 ;  /* 0xffffffffff057424 */ /* 0x000fe400078e00ff */
[----:B------:R-:W-:Y:S01]  /*46d0*/  ISETP.NE.AND.EX P0, PT, R29, RZ, PT, P0 ;  /* 0x000000ff1d00720c */ /* 0x000fe20003f05300 */
[----:B------:R3:W4:Y:S01]  /*46e0*/  F2I.U32.TRUNC.NTZ R13, R0 ;  /* 0x00000000000d7305 */ /* 0x000722000020f000 */
[----:B------:R-:W3:Y:S01]  /*46f0*/  LDC R15, c[0x0][0x148] ;  /* 0x00005200ff0f7b82 */ /* 0x000ee20000000800 */
[----:B0-----:R-:W-:-:S02]  /*4700*/  SHF.R.U64 R12, R4, R6, R3 ;  /* 0x00000006040c7219 */ /* 0x001fc40000001203 */
[----:B------:R-:W-:-:S05]  /*4710*/  SHF.R.U32.HI R3, RZ, R6, R3 ;  /* 0x00000006ff037219 */ /* 0x000fca0000011603 */
[----:B------:R-:W0:Y:S01]  /*4720*/  LDC R20, c[0x0][0x600] ;  /* 0x00018000ff147b82 */ /* 0x000e220000000800 */
[-CC-:B-1----:R-:W-:Y:S02]  /*4730*/  SHF.R.U64 R10, R12, R8.reuse, R3.reuse ;  /* 0x000000080c0a7219 */ /* 0x182fe40000001203 */
[----:B------:R-:W-:-:S05]  /*4740*/  SHF.R.U32.HI R3, RZ, R8, R3 ;  /* 0x00000008ff037219 */ /* 0x000fca0000011603 */
[----:B------:R-:W1:Y:S01]  /*4750*/  LDC R27, c[0x0][0x648] ;  /* 0x00019200ff1b7b82 */ /* 0x000e620000000800 */
[-C--:B--2---:R-:W-:Y:S02]  /*4760*/  SHF.L.U32 R4, R5, R26.reuse, RZ ;  /* 0x0000001a05047219 */ /* 0x084fe400000006ff */
[-CC-:B------:R-:W-:Y:S02]  /*4770*/  SHF.R.U64 R14, R10, R26.reuse, R3.reuse ;  /* 0x0000001a0a0e7219 */ /* 0x180fe40000001203 */
[----:B------:R-:W-:Y:S02]  /*4780*/  SHF.R.U32.HI R5, RZ, R26, R3 ;  /* 0x0000001aff057219 */ /* 0x000fe40000011603 */
[----:B------:R-:W-:Y:S01]  /*4790*/  LOP3.LUT R25, RZ, R4, RZ, 0x33, !PT ;  /* 0x00000004ff197212 */ /* 0x000fe200078e33ff */
[----:B------:R-:W2:Y:S01]  /*47a0*/  LDC R30, c[0x0][0x638] ;  /* 0x00018e00ff1e7b82 */ /* 0x000ea20000000800 */
[----:B------:R-:W-:Y:S01]  /*47b0*/  SHF.L.U32 R26, R7, R26, RZ ;  /* 0x0000001a071a7219 */ /* 0x000fe200000006ff */
[----:B------:R-:W-:-:S06]  /*47c0*/  IMAD.MOV.U32 R4, RZ, RZ, R14 ;  /* 0x000000ffff047224 */ /* 0x000fcc00078e000e */
[----:B------:R-:W0:Y:S01]  /*47d0*/  LDC R31, c[0x0][0x610] ;  /* 0x00018400ff1f7b82 */ /* 0x000e220000000800 */
[----:B----4-:R-:W-:Y:S05]  /*47e0*/  @!P0 BRA `(.L_x_99) ;  /* 0x0000000000288947 */ /* 0x010fea0003800000 */
        /* <DEDUP_REMOVED lines=10> */
.L_x_99:
[----:B------:R-:W-:Y:S01]  /*4890*/  ISETP.NE.AND P0, PT, R2, 0x1, PT ;  /* 0x000000010200780c */ /* 0x000fe20003f05270 */
[----:B0-----:R-:W-:Y:S01]  /*48a0*/  VIADD R7, R20, 0xffffffff ;  /* 0xffffffff14077836 */ /* 0x001fe20000000000 */
[----:B-1-3--:R-:W-:Y:S01]  /*48b0*/  SHF.R.U64 R0, R4, R27, R5 ;  /* 0x0000001b04007219 */ /* 0x00afe20000001205 */
[----:B------:R-:W-:Y:S01]  /*48c0*/  IMAD.MOV R13, RZ, RZ, -R13 ;  /* 0x000000ffff0d7224 */ /* 0x000fe200078e0a0d */
[----:B------:R-:W-:Y:S01]  /*48d0*/  LOP3.LUT R5, R10, R25, RZ, 0xc0, !PT ;  /* 0x000000190a057212 */ /* 0x000fe200078ec0ff */
[----:B------:R-:W-:Y:S01]  /*48e0*/  IMAD.MOV.U32 R4, RZ, RZ, 0x1 ;  /* 0x00000001ff047424 */ /* 0x000fe200078e00ff */
[----:B------:R-:W-:Y:S01]  /*48f0*/  LOP3.LUT R12, R12, R7, RZ, 0xc0, !PT ;  /* 0x000000070c0c7212 */ /* 0x000fe200078ec0ff */
[----:B------:R-:W-:Y:S02]  /*4900*/  IMAD.MOV R3, RZ, RZ, -R0 ;  /* 0x000000ffff037224 */ /* 0x000fe400078e0a00 */
[----:B------:R-:W-:Y:S02]  /*4910*/  IMAD R0, R26, R0, R5 ;  /* 0x000000001a007224 */ /* 0x000fe400078e0205 */
[----:B--2---:R-:W-:-:S02]  /*4920*/  IMAD R3, R3, R30, R14 ;  /* 0x0000001e03037224 */ /* 0x004fc400078e020e */
[----:B------:R-:W-:Y:S02]  /*4930*/  @P0 IMAD R21, R15, R13, R24 ;  /* 0x0000000d0f150224 */ /* 0x000fe400078e0218 */
[----:B------:R-:W-:Y:S01]  /*4940*/  IMAD R5, R3, R20, R12 ;  /* 0x0000001403057224 */ /* 0x000fe200078e020c */
[----:B------:R-:W-:Y:S01]  /*4950*/  PRMT R3, R4, 0x7610, R3 ;  /* 0x0000761004037816 */ /* 0x000fe20000000003 */
[----:B------:R-:W-:-:S05]  /*4960*/  IMAD R0, R0, R31, R21 ;  /* 0x0000001f00007224 */ /* 0x000fca00078e0215 */
[----:B------:R-:W-:Y:S02]  /*4970*/  SEL R61, R5, R0, !P0 ;  /* 0x00000000053d7207 */ /* 0x000fe40004000000 */
[----:B------:R-:W-:-:S07]  /*4980*/  SEL R0, R0, R5, !P0 ;  /* 0x0000000500007207 */ /* 0x000fce0004000000 */
.L_x_97:
[----:B------:R-:W-:Y:S01]  /*4990*/  LOP3.LUT P0, RZ, R3, 0xff, RZ, 0xc0, !PT ;  /* 0x000000ff03ff7812 */ /* 0x000fe2000780c0ff */
[----:B------:R-:W-:-:S12]  /*49a0*/  IMAD.MOV.U32 R60, RZ, RZ, R0 ;  /* 0x000000ffff3c7224 */ /* 0x000fd800078e0000 */
[----:B------:R-:W-:Y:S05]  /*49b0*/  @P0 BRA `(.L_x_100) ;  /* 0xffffffc800140947 */ /* 0x000fea000383ffff */
[----:B------:R-:W-:Y:S05]  /*49c0*/  EXIT ;  /* 0x000000000000794d */ /* 0x000fea0003800000 */
.L_x_7:
[----:B0-----:R-:W-:Y:S01]  /*49d0*/  ULDC.64 UR4, c[0x0][0x650] ;  /* 0x0001940000047ab9 */ /* 0x001fe20000000a00 */
        /* <DEDUP_REMOVED lines=25> */
.L_x_102:
[----:B------:R-:W0:Y:S01]  /*4b70*/  LDC.64 R28, c[0x0][0x640] ;  /* 0x00019000ff1c7b82 */ /* 0x000e220000000a00 */
[-CC-:B------:R-:W-:Y:S01]  /*4b80*/  SHF.R.U64 R22, R12, R6.reuse, R13.reuse ;  /* 0x000000060c167219 */ /* 0x180fe2000000120d */
[----:B------:R-:W-:Y:S01]  /*4b90*/  IMAD.MOV.U32 R30, RZ, RZ, 0x1 ;  /* 0x00000001ff1e7424 */ /* 0x000fe200078e00ff */
[----:B------:R-:W-:Y:S02]  /*4ba0*/  SHF.R.U32.HI R6, RZ, R6, R13 ;  /* 0x00000006ff067219 */ /* 0x000fe4000001160d */
        /* <DEDUP_REMOVED lines=8> */
[----:B------:R-:W-:Y:S01]  /*4c30*/  IMAD.IADD R9, R9, 0x1, R11 ;  /* 0x0000000109097824 */ /* 0x000fe200078e020b */
[----:B0-----:R-:W-:-:S04]  /*4c40*/  ISETP.NE.U32.AND P0, PT, R28, RZ, PT ;  /* 0x000000ff1c00720c */ /* 0x001fc80003f05070 */
[----:B------:R-:W-:Y:S02]  /*4c50*/  ISETP.NE.AND.EX P0, PT, R29, RZ, PT, P0 ;  /* 0x000000ff1d00720c */ /* 0x000fe40003f05300 */
[----:B------:R-:W0:Y:S01]  /*4c60*/  LDC R20, c[0x0][0x600] ;  /* 0x00018000ff147b82 */ /* 0x000e220000000800 */
[-CC-:B-1----:R-:W-:Y:S01]  /*4c70*/  SHF.R.U64 R14, R8, R10.reuse, R9.reuse ;  /* 0x0000000a080e7219 */ /* 0x182fe20000001209 */
[----:B------:R-:W-:Y:S01]  /*4c80*/  IMAD.MOV.U32 R8, RZ, RZ, -0x1 ;  /* 0xffffffffff087424 */ /* 0x000fe200078e00ff */
[----:B------:R-:W-:-:S05]  /*4c90*/  SHF.R.U32.HI R9, RZ, R10, R9 ;  /* 0x0000000aff097219 */ /* 0x000fca0000011609 */
[----:B------:R-:W1:Y:S01]  /*4ca0*/  LDC R26, c[0x0][0x648] ;  /* 0x00019200ff1a7b82 */ /* 0x000e620000000800 */
[-CC-:B--2---:R-:W-:Y:S02]  /*4cb0*/  SHF.R.U64 R21, R14, R12.reuse, R9.reuse ;  /* 0x0000000c0e157219 */ /* 0x184fe40000001209 */
[----:B------:R-:W-:-:S05]  /*4cc0*/  SHF.R.U32.HI R6, RZ, R12, R9 ;  /* 0x0000000cff067219 */ /* 0x000fca0000011609 */
[----:B------:R-:W2:Y:S01]  /*4cd0*/  LDC R27, c[0x0][0x638] ;  /* 0x00018e00ff1b7b82 */ /* 0x000ea20000000800 */
[-C--:B---3--:R-:W-:Y:S02]  /*4ce0*/  SHF.L.U32 R8, R8, R25.reuse, RZ ;  /* 0x0000001908087219 */ /* 0x088fe400000006ff */
[-CC-:B------:R-:W-:Y:S02]  /*4cf0*/  SHF.R.U64 R23, R21, R25.reuse, R6.reuse ;  /* 0x0000001915177219 */ /* 0x180fe40000001206 */
[----:B------:R-:W-:Y:S02]  /*4d00*/  LOP3.LUT R32, RZ, R8, RZ, 0x33, !PT ;  /* 0x00000008ff207212 */ /* 0x000fe400078e33ff */
[----:B------:R-:W-:Y:S01]  /*4d10*/  SHF.R.U32.HI R9, RZ, R25, R6 ;  /* 0x00000019ff097219 */ /* 0x000fe20000011606 */
[----:B------:R-:W3:Y:S01]  /*4d20*/  LDC R31, c[0x0][0x610] ;  /* 0x00018400ff1f7b82 */ /* 0x000ee20000000800 */
[----:B------:R-:W-:Y:S01]  /*4d30*/  IMAD.MOV.U32 R8, RZ, RZ, R23 ;  /* 0x000000ffff087224 */ /* 0x000fe200078e0017 */
[----:B------:R-:W-:Y:S06]  /*4d40*/  @!P0 BRA `(.L_x_103) ;  /* 0x0000000000288947 */ /* 0x000fec0003800000 */
        /* <DEDUP_REMOVED lines=10> */
.L_x_103:
[----:B------:R-:W-:Y:S02]  /*4df0*/  ISETP.NE.AND P0, PT, R2, 0x1, PT ;  /* 0x000000010200780c */ /* 0x000fe40003f05270 */
[----:B-1----:R-:W-:Y:S01]  /*4e00*/  SHF.R.U64 R6, R8, R26, R9 ;  /* 0x0000001a08067219 */ /* 0x002fe20000001209 */
[----:B0-----:R-:W-:Y:S01]  /*4e10*/  VIADD R9, R20, 0xffffffff ;  /* 0xffffffff14097836 */ /* 0x001fe20000000000 */
[----:B------:R-:W-:Y:S02]  /*4e20*/  SHF.L.U32 R30, R30, R25, RZ ;  /* 0x000000191e1e7219 */ /* 0x000fe400000006ff */
[----:B------:R-:W-:Y:S01]  /*4e30*/  LOP3.LUT R5, R21, R32, RZ, 0xc0, !PT ;  /* 0x0000002015057212 */ /* 0x000fe200078ec0ff */
[----:B------:R-:W-:-:S04]  /*4e40*/  IMAD.MOV R8, RZ, RZ, -R6 ;  /* 0x000000ffff087224 */ /* 0x000fc800078e0a06 */
[----:B------:R-:W-:Y:S01]  /*4e50*/  IMAD R6, R30, R6, R5 ;  /* 0x000000061e067224 */ /* 0x000fe200078e0205 */
[----:B------:R-:W-:Y:S01]  /*4e60*/  LOP3.LUT R5, R14, R9, RZ, 0xc0, !PT ;  /* 0x000000090e057212 */ /* 0x000fe200078ec0ff */
[----:B------:R-:W-:Y:S02]  /*4e70*/  @P0 IMAD R3, R7, R24, R4 ;  /* 0x0000001807030224 */ /* 0x000fe400078e0204 */
[----:B--2---:R-:W-:Y:S02]  /*4e80*/  IMAD R4, R8, R27, R23 ;  /* 0x0000001b08047224 */ /* 0x004fe400078e0217 */
[----:B---3--:R-:W-:Y:S02]  /*4e90*/  IMAD R3, R6, R31, R3 ;  /* 0x0000001f06037224 */ /* 0x008fe400078e0203 */
[----:B------:R-:W-:Y:S02]  /*4ea0*/  IMAD R4, R4, R20, R5 ;  /* 0x0000001404047224 */ /* 0x000fe400078e0205 */
[----:B------:R-:W-:-:S02]  /*4eb0*/  IMAD.MOV.U32 R8, RZ, RZ, 0x1 ;  /* 0x00000001ff087424 */ /* 0x000fc400078e00ff */
[----:B------:R-:W-:Y:S01]  /*4ec0*/  IMAD.MOV.U32 R6, RZ, RZ, R22 ;  /* 0x000000ffff067224 */ /* 0x000fe200078e0016 */
[----:B------:R-:W-:Y:S02]  /*4ed0*/  SEL R20, R4, R3, !P0 ;  /* 0x0000000304147207 */ /* 0x000fe40004000000 */
[----:B------:R-:W-:-:S07]  /*4ee0*/  SEL R21, R3, R4, !P0 ;  /* 0x0000000403157207 */ /* 0x000fce0004000000 */
.L_x_101:
[----:B------:R-:W-:-:S08]  /*4ef0*/  NOP ;  /* 0x0000000000007918 */ /* 0x000fd00000000000 */
[----:B------:R-:W0:-:S00]  /*4f00*/  USETMAXREG.DEALLOC.CTAPOOL 0x28 ;  /* 0x00000028000079c8 */ /* 0x000e0000080e0500 */
[----:B0-----:R-:W-:-:S13]  /*4f10*/  ISETP.NE.AND P0, PT, R0, RZ, PT ;  /* 0x000000ff0000720c */ /* 0x001fda0003f05270 */
[----:B------:R-:W-:Y:S05]  /*4f20*/  @P0 EXIT ;  /* 0x000000000000094d */ /* 0x000fea0003800000 */
[----:B------:R-:W-:Y:S01]  /*4f30*/  LOP3.LUT P0, RZ, R8, 0xff, RZ, 0xc0, !PT ;  /* 0x000000ff08ff7812 */ /* 0x000fe2000780c0ff */
[----:B------:R-:W-:Y:S02]  /*4f40*/  IMAD.MOV.U32 R0, RZ, RZ, 0x1 ;  /* 0x00000001ff007424 */ /* 0x000fe400078e00ff */
[----:B------:R-:W-:-:S10]  /*4f50*/  IMAD.MOV.U32 R3, RZ, RZ, RZ ;  /* 0x000000ffff037224 */ /* 0x000fd400078e00ff */
[----:B------:R-:W-:Y:S05]  /*4f60*/  @!P0 BRA `(.L_x_104) ;  /* 0x0000000c00448947 */ /* 0x000fea0003800000 */
[----:B------:R-:W0:Y:S01]  /*4f70*/  LDC R0, c[0x0][0x28c] ;  /* 0x0000a300ff007b82 */ /* 0x000e220000000800 */
[----:B------:R-:W1:Y:S01]  /*4f80*/  S2R R12, SR_CgaCtaId ;  /* 0x00000000000c7919 */ /* 0x000e620000008800 */
[----:B------:R-:W-:Y:S01]  /*4f90*/  ULDC UR5, c[0x0][0x600] ;  /* 0x0001800000057ab9 */ /* 0x000fe20000000800 */
[----:B------:R-:W-:Y:S01]  /*4fa0*/  ULDC UR4, c[0x0][0xc] ;  /* 0x0000030000047ab9 */ /* 0x000fe20000000800 */
[----:B------:R-:W-:Y:S01]  /*4fb0*/  UIADD3 UR16, UR5, -0x1, URZ ;  /* 0xffffffff05107890 */ /* 0x000fe2000fffe03f */
[----:B------:R-:W-:Y:S01]  /*4fc0*/  BSSY B0, `(.L_x_104) ;  /* 0x00000cb000007945 */ /* 0x000fe20003800000 */
[----:B------:R-:W-:Y:S01]  /*4fd0*/  ULDC UR6, c[0x0][0x658] ;  /* 0x0001960000067ab9 */ /* 0x000fe20000000800 */
[----:B------:R-:W-:Y:S01]  /*4fe0*/  ULDC UR5, c[0x0][0x10] ;  /* 0x0000040000057ab9 */ /* 0x000fe20000000800 */
[----:B------:R-:W-:Y:S01]  /*4ff0*/  UMOV UR7, 0xffffffff ;  /* 0xffffffff00077882 */ /* 0x000fe20000000000 */
[----:B------:R-:W-:Y:S01]  /*5000*/  UMOV UR8, 0x1 ;  /* 0x0000000100087882 */ /* 0x000fe20000000000 */
[----:B------:R-:W-:Y:S01]  /*5010*/  UIMAD.WIDE.U32 UR4, UR4, UR5, URZ ;  /* 0x00000005040472a5 */ /* 0x000fe2000f8e003f */
[----:B------:R-:W-:Y:S01]  /*5020*/  IMAD.MOV.U32 R9, RZ, RZ, 0x1 ;  /* 0x00000001ff097424 */ /* 0x000fe200078e00ff */
[----:B------:R-:W-:Y:S01]  /*5030*/  USHF.L.U32 UR7, UR7, UR6, URZ ;  /* 0x0000000607077299 */ /* 0x000fe2000800063f */
[----:B------:R-:W-:Y:S01]  /*5040*/  LOP3.LUT R8, R19, 0x2, RZ, 0xfc, !PT ;  /* 0x0000000213087812 */ /* 0x000fe200078efcff */
[----:B------:R-:W-:-:S02]  /*5050*/  USHF.L.U32 UR18, UR8, UR6, URZ ;  /* 0x0000000608127299 */ /* 0x000fc4000800063f */
[----:B------:R-:W-:Y:S01]  /*5060*/  ULOP3.LUT UR17, URZ, UR7, URZ, 0x33, !UPT ;  /* 0x000000073f117292 */ /* 0x000fe2000f8e333f */
[----:B------:R-:W-:Y:S01]  /*5070*/  ULDC UR6, c[0x0][0x14] ;  /* 0x0000050000067ab9 */ /* 0x000fe20000000800 */
[----:B------:R-:W-:Y:S01]  /*5080*/  ULDC.64 UR22, c[0x0][0x198] ;  /* 0x0000660000167ab9 */ /* 0x000fe20000000a00 */
[----:B------:R-:W-:Y:S02]  /*5090*/  UIMAD.WIDE.U32 UR20, UR4, UR6, URZ ;  /* 0x00000006041472a5 */ /* 0x000fe4000f8e003f */
[----:B------:R-:W-:Y:S01]  /*50a0*/  UIMAD UR13, UR5, UR6, URZ ;  /* 0x00000006050d72a4 */ /* 0x000fe2000f8e023f */
[----:B0-----:R-:W-:-:S03]  /*50b0*/  VIADD R0, R0, 0x3f ;  /* 0x0000003f00007836 */ /* 0x001fc60000000000 */
[----:B------:R-:W-:Y:S02]  /*50c0*/  UIADD3 UR13, UR21, UR13, URZ ;  /* 0x0000000d150d7290 */ /* 0x000fe4000fffe03f */
[----:B------:R-:W-:-:S04]  /*50d0*/  SHF.R.S32.HI R3, RZ, 0x1f, R0 ;  /* 0x0000001fff037819 */ /* 0x000fc80000011400 */
[----:B------:R-:W-:Y:S01]  /*50e0*/  LEA.HI R10, R3, R0, RZ, 0x6 ;  /* 0x00000000030a7211 */ /* 0x000fe200078f30ff */
[C---:B-1----:R-:W-:Y:S02]  /*50f0*/  IMAD.SHL.U32 R11, R12.reuse, 0x20, RZ ;  /* 0x000000200c0b7824 */ /* 0x042fe400078e00ff */
[----:B------:R-:W-:Y:S01]  /*5100*/  IMAD.SHL.U32 R12, R12, 0x800, RZ ;  /* 0x000008000c0c7824 */ /* 0x000fe200078e00ff */
[----:B------:R-:W-:Y:S01]  /*5110*/  SHF.R.S32.HI R10, RZ, 0x6, R10 ;  /* 0x00000006ff0a7819 */ /* 0x000fe2000001140a */
[----:B------:R-:W-:Y:S01]  /*5120*/  IMAD.MOV.U32 R0, RZ, RZ, 0x1 ;  /* 0x00000001ff007424 */ /* 0x000fe200078e00ff */
[----:B------:R-:W-:Y:S01]  /*5130*/  LOP3.LUT R11, R11, 0x20, RZ, 0xc0, !PT ;  /* 0x000000200b0b7812 */ /* 0x000fe200078ec0ff */
[----:B------:R-:W-:Y:S01]  /*5140*/  IMAD.MOV.U32 R3, RZ, RZ, RZ ;  /* 0x000000ffff037224 */ /* 0x000fe200078e00ff */
[----:B------:R-:W-:Y:S01]  /*5150*/  LOP3.LUT R12, R12, 0x800, RZ, 0xc0, !PT ;  /* 0x000008000c0c7812 */ /* 0x000fe200078ec0ff */
[----:B------:R-:W-:-:S07]  /*5160*/  VIADD R13, R10, 0x1 ;  /* 0x000000010a0d7836 */ /* 0x000fce0000000000 */
.L_x_115:
[----:B------:R-:W-:-:S03]  /*5170*/  UMOV UR4, 0xffffffff ;  /* 0xffffffff00047882 */ /* 0x000fc60000000000 */
[----:B------:R-:W-:Y:S05]  /*5180*/  BRA.DIV UR4, `(.L_x_105) ;  /* 0x0000000e04c87947 */ /* 0x000fea000b800000 */
[----:B------:R-:W-:-:S13]  /*5190*/  ELECT P6, URZ, PT ;  /* 0x00000000003f782f */ /* 0x000fda00038c0000 */
.L_x_127:
[----:B------:R-:W0:Y:S01]  /*51a0*/  LDC R4, c[0x0][0x28c] ;  /* 0x0000a300ff047b82 */ /* 0x000e220000000800 */
[----:B------:R-:W-:Y:S01]  /*51b0*/  BSSY B1, `(.L_x_106) ;  /* 0x0000038000017945 */ /* 0x000fe20003800000 */
[----:B0-----:R-:W-:-:S13]  /*51c0*/  ISETP.LT.OR P6, PT, R4, 0x1, !P6 ;  /* 0x000000010400780c */ /* 0x001fda00077c1670 */
[----:B------:R-:W-:Y:S05]  /*51d0*/  @P6 BRA `(.L_x_107) ;  /* 0x0000000000d46947 */ /* 0x000fea0003800000 */
[----:B------:R-:W-:Y:S02]  /*51e0*/  IMAD R20, R20, 0x40, R11 ;  /* 0x0000004014147824 */ /* 0x000fe400078e020b */
[----:B------:R-:W-:Y:S02]  /*51f0*/  IMAD.SHL.U32 R21, R21, 0x80, RZ ;  /* 0x0000008015157824 */ /* 0x000fe400078e00ff */
[----:B------:R-:W-:Y:S02]  /*5200*/  IMAD.MOV.U32 R24, RZ, RZ, RZ ;  /* 0x000000ffff187224 */ /* 0x000fe400078e00ff */
[----:B------:R-:W-:Y:S02]  /*5210*/  IMAD.MOV.U32 R4, RZ, RZ, R13 ;  /* 0x000000ffff047224 */ /* 0x000fe400078e000d */
[----:B------:R-:W-:Y:S02]  /*5220*/  IMAD.MOV.U32 R5, RZ, RZ, R0 ;  /* 0x000000ffff057224 */ /* 0x000fe400078e0000 */
[----:B------:R-:W-:-:S07]  /*5230*/  IMAD.MOV.U32 R7, RZ, RZ, R3 ;  /* 0x000000ffff077224 */ /* 0x000fce00078e0003 */
.L_x_110:
[----:B------:R-:W0:Y:S01]  /*5240*/  S2R R15, SR_CgaCtaId ;  /* 0x00000000000f7919 */ /* 0x000e220000008800 */
[----:B------:R-:W-:Y:S02]  /*5250*/  MOV R14, 0x400 ;  /* 0x00000400000e7802 */ /* 0x000fe40000000f00 */
[----:B------:R-:W-:Y:S02]  /*5260*/  LOP3.LUT P1, RZ, R18, 0x7f, RZ, 0xc0, !PT ;  /* 0x0000007f12ff7812 */ /* 0x000fe4000782c0ff */
[----:B0-----:R-:W-:Y:S02]  /*5270*/  LEA R22, R15, R14, 0x18 ;  /* 0x0000000e0f167211 */ /* 0x001fe400078ec0ff */
[----:B------:R-:W-:-:S09]  /*5280*/  SHF.L.U32 R14, R5, 0x1f, RZ ;  /* 0x0000001f050e7819 */ /* 0x000fd200000006ff */
[----:B------:R-:W0:Y:S01]  /*5290*/  @!P1 LDC R15, c[0x0][0x500] ;  /* 0x00014000ff0f9b82 */ /* 0x000e220000000800 */
[----:B------:R-:W-:-:S04]  /*52a0*/  IMAD R23, R7, 0x8, R22 ;  /* 0x0000000807177824 */ /* 0x000fc800078e0216 */
[----:B------:R-:W1:Y:S02]  /*52b0*/  SYNCS.PHASECHK.TRANS64.TRYWAIT P0, [R23+URZ+0x28], R14 ;  /* 0x0000280e170075a7 */ /* 0x000e64000800017f */
[----:B-1----:R-:W-:Y:S05]  /*52c0*/  @!P0 BRA `(.L_x_108) ;  /* 0x0000000c00988947 */ /* 0x002fea0003800000 */
.L_x_128:
[----:B-1----:R-:W-:Y:S01]  /*52d0*/  PRMT R14, R8, 0x9910, RZ ;  /* 0x00009910080e7816 */ /* 0x002fe200000000ff */
[----:B0-----:R0:W-:Y:S03]  /*52e0*/  @!P1 SYNCS.ARRIVE.TRANS64 RZ, [R23+URZ], R15 ;  /* 0x0000000f17ff99a7 */ /* 0x0011e6000800003f */
[----:B------:R-:W-:-:S13]  /*52f0*/  ISETP.NE.AND P0, PT, R14, 0x2, PT ;  /* 0x000000020e00780c */ /* 0x000fda0003f05270 */
[----:B0-----:R-:W-:Y:S05]  /*5300*/  @P0 BRA `(.L_x_109) ;  /* 0x0000000000040947 */ /* 0x001fea0003800000 */
[----:B------:R-:W-:Y:S01]  /*5310*/  BPT.TRAP 0x1 ;  /* 0x000000040000795c */ /* 0x000fe20000300000 */
.L_x_109:
[----:B------:R-:W-:Y:S01]  /*5320*/  IMAD R14, R7, 0x1000, R12 ;  /* 0x00001000070e7824 */ /* 0x000fe200078e020c */
[----:B------:R-:W-:Y:S01]  /*5330*/  R2UR UR9, R23 ;  /* 0x00000000170972ca */ /* 0x000fe200000e0000 */
[--C-:B------:R-:W-:Y:S01]  /*5340*/  IMAD R15, R7, 0x4000, R22.reuse ;  /* 0x00004000070f7824 */ /* 0x100fe200078e0216 */
[----:B------:R-:W-:Y:S01]  /*5350*/  UIADD3 UR4, UP0, UR22, 0xf0, URZ ;  /* 0x000000f016047890 */ /* 0x000fe2000ff1e03f */
[----:B------:R-:W-:Y:S01]  /*5360*/  IMAD R14, R14, 0x2, R22 ;  /* 0x000000020e0e7824 */ /* 0x000fe200078e0216 */
[----:B------:R-:W-:Y:S01]  /*5370*/  R2UR UR11, R21 ;  /* 0x00000000150b72ca */ /* 0x000fe200000e0000 */
[----:B------:R-:W-:Y:S01]  /*5380*/  VIADD R4, R4, 0xffffffff ;  /* 0xffffffff04047836 */ /* 0x000fe20000000000 */
[----:B------:R-:W-:Y:S01]  /*5390*/  R2UR UR5, R15 ;  /* 0x000000000f0572ca */ /* 0x000fe200000e0000 */
[----:B------:R-:W-:Y:S01]  /*53a0*/  UIADD3 UR24, UP1, UR22, 0x1f0, URZ ;  /* 0x000001f016187890 */ /* 0x000fe2000ff3e03f */
[----:B------:R-:W-:Y:S01]  /*53b0*/  R2UR UR8, R14 ;  /* 0x000000000e0872ca */ /* 0x000fe200000e0000 */
[----:B------:R-:W-:Y:S01]  /*53c0*/  VIADD R7, R7, 0x1 ;  /* 0x0000000107077836 */ /* 0x000fe20000000000 */
[----:B------:R-:W-:Y:S01]  /*53d0*/  R2UR UR10, R24 ;  /* 0x00000000180a72ca */ /* 0x000fe200000e0000 */
[----:B------:R-:W-:Y:S01]  /*53e0*/  UIADD3.X UR25, URZ, UR23, URZ, UP1, !UPT ;  /* 0x000000173f197290 */ /* 0x000fe20008ffe43f */
[----:B------:R-:W-:Y:S01]  /*53f0*/  R2UR UR12, R6 ;  /* 0x00000000060c72ca */ /* 0x000fe200000e0000 */
[----:B------:R-:W-:Y:S01]  /*5400*/  UMOV UR6, 0x0 ;  /* 0x0000000000067882 */ /* 0x000fe20000000000 */
[----:B------:R-:W-:Y:S01]  /*5410*/  R2UR UR19, R20 ;  /* 0x00000000141372ca */ /* 0x000fe200000e0000 */
[----:B------:R-:W-:Y:S01]  /*5420*/  UMOV UR7, 0x10000000 ;  /* 0x1000000000077882 */ /* 0x000fe20000000000 */
[----:B------:R-:W-:Y:S01]  /*5430*/  ISETP.GT.AND P1, PT, R4, 0x1, PT ;  /* 0x000000010400780c */ /* 0x000fe20003f24270 */
[----:B------:R-:W-:Y:S01]  /*5440*/  UMOV UR26, 0x30000 ;  /* 0x00030000001a7882 */ /* 0x000fe20000000000 */
[C---:B------:R-:W-:Y:S01]  /*5450*/  ISETP.NE.AND P0, PT, R7.reuse, 0x5, PT ;  /* 0x000000050700780c */ /* 0x040fe20003f05270 */
[----:B------:R-:W-:Y:S01]  /*5460*/  UIADD3 UR14, UR5, 0x100, URZ ;  /* 0x00000100050e7890 */ /* 0x000fe2000fffe03f */
[----:B------:R-:W-:Y:S01]  /*5470*/  VIADD R24, R24, 0x40 ;  /* 0x0000004018187836 */ /* 0x000fe20000000000 */
[----:B------:R-:W-:Y:S01]  /*5480*/  UIADD3.X UR5, URZ, UR23, URZ, UP0, !UPT ;  /* 0x000000173f057290 */ /* 0x000fe200087fe43f */
[----:B------:R-:W-:Y:S01]  /*5490*/  SEL R14, RZ, 0x1, P0 ;  /* 0x00000001ff0e7807 */ /* 0x000fe20000000000 */
[----:B------:R-:W-:Y:S01]  /*54a0*/  UIADD3 UR15, UR8, 0x14100, URZ ;  /* 0x00014100080f7890 */ /* 0x000fe2000fffe03f */
[----:B------:R-:W-:-:S02]  /*54b0*/  SEL R7, R7, RZ, P0 ;  /* 0x000000ff07077207 */ /* 0x000fc40000000000 */
[----:B------:R-:W-:Y:S01]  /*54c0*/  UMOV UR8, UR14 ;  /* 0x0000000e00087c82 */ /* 0x000fe20008000000 */
[----:B------:R-:W-:-:S03]  /*54d0*/  LOP3.LUT R5, R5, R14, RZ, 0x3c, !PT ;  /* 0x0000000e05057212 */ /* 0x000fc600078e3cff */
[----:B------:R0:W-:Y:S02]  /*54e0*/  UTMALDG.3D [UR8], [UR4], desc[UR6] ;  /* 0x00000608040075b4 */ /* 0x0001e40008011000 */
[----:B0-----:R-:W-:Y:S01]  /*54f0*/  UMOV UR8, UR15 ;  /* 0x0000000f00087c82 */ /* 0x001fe20008000000 */
[----:B------:R-:W-:Y:S02]  /*5500*/  UMOV UR11, UR19 ;  /* 0x00000013000b7c82 */ /* 0x000fe40008000000 */
[----:B------:R0:W-:Y:S02]  /*5510*/  UTMALDG.3D.MULTICAST [UR8], [UR24], UR26, desc[UR6] ;  /* 0x00000608180073b4 */ /* 0x0001e4000801181a */
[----:B0-----:R-:W-:Y:S05]  /*5520*/  @P1 BRA `(.L_x_110) ;  /* 0xfffffffc00441947 */ /* 0x001fea000383ffff */
.L_x_107:
[----:B------:R-:W-:Y:S05]  /*5530*/  BSYNC B1 ;  /* 0x0000000000017941 */ /* 0x000fea0003800000 */
.L_x_106:
[----:B------:R-:W-:Y:S01]  /*5540*/  LOP3.LUT P1, RZ, R9, 0xff, RZ, 0xc0, !PT ;  /* 0x000000ff09ff7812 */ /* 0x000fe2000782c0ff */
[C---:B------:R-:W-:Y:S01]  /*5550*/  IMAD.IADD R6, R10.reuse, 0x1, R3 ;  /* 0x000000010a067824 */ /* 0x040fe200078e0203 */
[----:B------:R-:W-:Y:S01]  /*5560*/  ULDC.64 UR4, c[0x0][0x650] ;  /* 0x0001940000047ab9 */ /* 0x000fe20000000a00 */
[----:B------:R-:W-:Y:S01]  /*5570*/  ISETP.GE.U32.AND P2, PT, R10, 0x5, PT ;  /* 0x000000050a00780c */ /* 0x000fe20003f46070 */
[----:B------:R-:W-:Y:S01]  /*5580*/  BSSY B1, `(.L_x_111) ;  /* 0x000006c000017945 */ /* 0x000fe20003800000 */
[----:B------:R-:W-:Y:S01]  /*5590*/  IMAD.MOV.U32 R21, RZ, RZ, -0x1 ;  /* 0xffffffffff157424 */ /* 0x000fe200078e00ff */
[----:B------:R-:W-:Y:S01]  /*55a0*/  ISETP.GT.U32.AND P0, PT, R6, 0x4, PT ;  /* 0x000000040600780c */ /* 0x000fe20003f04070 */
[----:B------:R-:W-:Y:S01]  /*55b0*/  IMAD.MOV.U32 R20, RZ, RZ, -0x1 ;  /* 0xffffffffff147424 */ /* 0x000fe200078e00ff */
[----:B------:R-:W-:Y:S02]  /*55c0*/  PRMT R9, RZ, 0x7610, R9 ;  /* 0x00007610ff097816 */ /* 0x000fe40000000009 */
[----:B------:R-:W-:-:S03]  /*55d0*/  ISETP.LT.U32.AND P0, PT, R10, 0x5, P0 ;  /* 0x000000050a00780c */ /* 0x000fc60000701070 */
[----:B------:R-:W0:Y:S01]  /*55e0*/  @P1 S2R R5, SR_CgaCtaId ;  /* 0x0000000000051919 */ /* 0x000e220000008800 */
[----:B------:R-:W-:-:S04]  /*55f0*/  @P1 MOV R4, 0x400 ;  /* 0x0000040000041802 */ /* 0x000fc80000000f00 */
[----:B0-----:R-:W-:Y:S01]  /*5600*/  @P1 LEA R3, R5, R4, 0x18 ;  /* 0x0000000405031211 */ /* 0x001fe200078ec0ff */
[----:B------:R-:W-:-:S03]  /*5610*/  IMAD.WIDE.U32 R4, R6, -0x33333333, RZ ;  /* 0xcccccccd06047825 */ /* 0x000fc600078e00ff */
[----:B------:R0:W-:Y:S01]  /*5620*/  @P1 SYNCS.ARRIVE.TRANS64.A1T0 RZ, [R3+URZ+0x68], RZ ;  /* 0x000068ff03ff19a7 */ /* 0x0001e2000810003f */
[----:B------:R-:W-:Y:S02]  /*5630*/  IADD3 R16, P1, R16, UR20, RZ ;  /* 0x0000001410107c10 */ /* 0x000fe4000ff3e0ff */
[----:B------:R-:W-:Y:S02]  /*5640*/  SHF.R.U32.HI R5, RZ, 0x2, R5 ;  /* 0x00000002ff057819 */ /* 0x000fe40000011605 */
[----:B------:R-:W-:Y:S02]  /*5650*/  IADD3.X R17, R17, UR13, RZ, P1, !PT ;  /* 0x0000000d11117c10 */ /* 0x000fe40008ffe4ff */
[----:B------:R-:W-:Y:S02]  /*5660*/  PRMT R4, RZ, 0x7610, R4 ;  /* 0x00007610ff047816 */ /* 0x000fe40000000004 */
[----:B0-----:R-:W-:Y:S02]  /*5670*/  SEL R3, RZ, 0x1, !P0 ;  /* 0x00000001ff037807 */ /* 0x001fe40004000000 */
[----:B------:R-:W-:-:S02]  /*5680*/  ISETP.GE.U32.AND P0, PT, R16, UR4, PT ;  /* 0x0000000410007c0c */ /* 0x000fc4000bf06070 */
[----:B------:R-:W-:Y:S01]  /*5690*/  LOP3.LUT R0, R0, R3, RZ, 0x3c, !PT ;  /* 0x0000000300007212 */ /* 0x000fe200078e3cff */
[----:B------:R-:W-:Y:S01]  /*56a0*/  IMAD R3, R5, -0x5, R6 ;  /* 0xfffffffb05037824 */ /* 0x000fe200078e0206 */
[----:B------:R-:W-:Y:S01]  /*56b0*/  ISETP.GE.U32.AND.EX P0, PT, R17, UR5, PT, P0 ;  /* 0x0000000511007c0c */ /* 0x000fe2000bf06100 */
[----:B------:R-:W-:Y:S01]  /*56c0*/  IMAD.MOV.U32 R6, RZ, RZ, -0x1 ;  /* 0xffffffffff067424 */ /* 0x000fe200078e00ff */
[----:B------:R-:W-:-:S11]  /*56d0*/  @P2 LOP3.LUT R0, R0, 0x1, R5, 0x78, !PT ;  /* 0x0000000100002812 */ /* 0x000fd600078e7805 */
[----:B------:R-:W-:Y:S05]  /*56e0*/  @P0 BRA `(.L_x_112) ;  /* 0x0000000400540947 */ /* 0x000fea0003800000 */
[----:B------:R-:W0:Y:S01]  /*56f0*/  S2R R15, SR_CTAID.X ;  /* 0x00000000000f7919 */ /* 0x000e220000002500 */
[----:B------:R-:W-:Y:S01]  /*5700*/  ULDC.64 UR4, c[0x0][0x628] ;  /* 0x00018a0000047ab9 */ /* 0x000fe20000000a00 */
[----:B------:R-:W-:Y:S01]  /*5710*/  ULDC UR7, c[0x0][0x630] ;  /* 0x00018c0000077ab9 */ /* 0x000fe20000000800 */
[----:B------:R-:W-:Y:S01]  /*5720*/  ISETP.NE.U32.AND P0, PT, RZ, UR4, PT ;  /* 0x00000004ff007c0c */ /* 0x000fe2000bf05070 */
[----:B------:R-:W1:Y:S01]  /*5730*/  S2R R20, SR_CTAID.Y ;  /* 0x0000000000147919 */ /* 0x000e620000002600 */
[----:B------:R-:W-:Y:S01]  /*5740*/  ULDC UR8, c[0x0][0x150] ;  /* 0x0000540000087ab9 */ /* 0x000fe20000000800 */
[----:B------:R-:W-:Y:S01]  /*5750*/  IMAD.MOV.U32 R4, RZ, RZ, R16 ;  /* 0x000000ffff047224 */ /* 0x000fe200078e0010 */
[----:B------:R-:W-:Y:S01]  /*5760*/  ISETP.NE.AND.EX P0, PT, RZ, UR5, PT, P0 ;  /* 0x00000005ff007c0c */ /* 0x000fe2000bf05300 */
[----:B------:R-:W-:Y:S01]  /*5770*/  IMAD.MOV.U32 R5, RZ, RZ, R17 ;  /* 0x000000ffff057224 */ /* 0x000fe200078e0011 */
[----:B0-----:R-:W-:-:S11]  /*5780*/  I2FP.F32.U32 R22, R15 ;  /* 0x0000000f00167245 */ /* 0x001fd60000201000 */
[----:B------:R-:W-:Y:S05]  /*5790*/  @!P0 BRA `(.L_x_113) ;  /* 0x0000000000288947 */ /* 0x000fea0003800000 */
[----:B------:R-:W-:Y:S02]  /*57a0*/  ULDC UR6, c[0x0][0x634] ;  /* 0x00018d0000067ab9 */ /* 0x000fe40000000800 */
[----:B------:R-:W-:-:S05]  /*57b0*/  IADD3 R5, P0, R16, UR6, RZ ;  /* 0x0000000610057c10 */ /* 0x000fca000ff1e0ff */
[----:B------:R-:W-:-:S04]  /*57c0*/  IMAD.X R21, RZ, RZ, R17, P0 ;  /* 0x000000ffff157224 */ /* 0x000fc800000e0611 */
[----:B------:R-:W-:-:S04]  /*57d0*/  IMAD.WIDE.U32 R6, R21, UR4, RZ ;  /* 0x0000000415067c25 */ /* 0x000fc8000f8e00ff */
[----:B------:R-:W-:-:S04]  /*57e0*/  IMAD.WIDE.U32 R6, P0, R5, UR5, R6 ;  /* 0x0000000505067c25 */ /* 0x000fc8000f800006 */
[----:B------:R-:W-:-:S04]  /*57f0*/  IMAD.WIDE.U32 R4, R5, UR4, RZ ;  /* 0x0000000405047c25 */ /* 0x000fc8000f8e00ff */
[----:B------:R-:W-:Y:S01]  /*5800*/  IMAD.MOV.U32 R4, RZ, RZ, R7 ;  /* 0x000000ffff047224 */ /* 0x000fe200078e0007 */
[----:B------:R-:W-:Y:S01]  /*5810*/  IADD3 RZ, P1, R5, R6, RZ ;  /* 0x0000000605ff7210 */ /* 0x000fe20007f3e0ff */
[----:B------:R-:W-:-:S04]  /*5820*/  IMAD.X R5, RZ, RZ, RZ, P0 ;  /* 0x000000ffff057224 */ /* 0x000fc800000e06ff */
[----:B------:R-:W-:-:S08]  /*5830*/  IMAD.WIDE.U32.X R4, R21, UR5, R4, P1 ;  /* 0x0000000515047c25 */ /* 0x000fd000088e0404 */
.L_x_113:
[--C-:B------:R-:W-:Y:S01]  /*5840*/  SHF.R.U64 R14, R4, UR7, R5.reuse ;  /* 0x00000007040e7c19 */ /* 0x100fe20008001205 */
[----:B------:R-:W-:Y:S01]  /*5850*/  FMUL R22, R22, UR8 ;  /* 0x0000000816167c20 */ /* 0x000fe20008400000 */
[----:B------:R-:W-:Y:S01]  /*5860*/  SHF.R.U32.HI R4, RZ, UR7, R5 ;  /* 0x00000007ff047c19 */ /* 0x000fe20008011605 */
[----:B------:R-:W0:Y:S01]  /*5870*/  LDC R6, c[0x0][0x144] ;  /* 0x00005100ff067b82 */ /* 0x000e220000000800 */
[----:B------:R-:W-:Y:S01]  /*5880*/  IADD3 R5, P0, RZ, -R14, RZ ;  /* 0x8000000eff057210 */ /* 0x000fe20007f1e0ff */
[----:B------:R-:W-:Y:S01]  /*5890*/  ULDC UR6, c[0x0][0x154] ;  /* 0x0000550000067ab9 */ /* 0x000fe20000000800 */
[----:B-1----:R-:W-:Y:S01]  /*58a0*/  I2FP.F32.U32 R7, R20 ;  /* 0x0000001400077245 */ /* 0x002fe20000201000 */
[----:B------:R-:W1:Y:S01]  /*58b0*/  F2I.U32.TRUNC.NTZ R22, R22 ;  /* 0x0000001600167305 */ /* 0x000e62000020f000 */
[----:B------:R-:W-:Y:S01]  /*58c0*/  ULDC.64 UR4, c[0x0][0x620] ;  /* 0x0001880000047ab9 */ /* 0x000fe20000000a00 */
[----:B------:R-:W-:Y:S01]  /*58d0*/  IMAD.X R4, RZ, RZ, ~R4, P0 ;  /* 0x000000ffff047224 */ /* 0x000fe200000e0e04 */
[----:B------:R-:W-:Y:S01]  /*58e0*/  ISETP.NE.AND P2, PT, R2, 0x1, PT ;  /* 0x000000010200780c */ /* 0x000fe20003f45270 */
[----:B------:R-:W-:Y:S01]  /*58f0*/  FMUL R23, R7, UR6 ;  /* 0x0000000607177c20 */ /* 0x000fe20008400000 */
[----:B------:R-:W2:Y:S01]  /*5900*/  LDC R25, c[0x0][0x148] ;  /* 0x00005200ff197b82 */ /* 0x000ea20000000800 */
[----:B------:R-:W-:Y:S01]  /*5910*/  IMAD R4, R4, UR4, RZ ;  /* 0x0000000404047c24 */ /* 0x000fe2000f8e02ff */
[----:B------:R-:W-:-:S02]  /*5920*/  ULDC.64 UR6, c[0x0][0x640] ;  /* 0x0001900000067ab9 */ /* 0x000fc40000000a00 */
[----:B------:R-:W-:Y:S01]  /*5930*/  ISETP.NE.U32.AND P0, PT, RZ, UR6, PT ;  /* 0x00000006ff007c0c */ /* 0x000fe2000bf05070 */
[----:B------:R-:W3:Y:S01]  /*5940*/  F2I.U32.TRUNC.NTZ R23, R23 ;  /* 0x0000001700177305 */ /* 0x000ee2000020f000 */
[C---:B------:R-:W-:Y:S02]  /*5950*/  IMAD R7, R5.reuse, UR5, R4 ;  /* 0x0000000505077c24 */ /* 0x040fe4000f8e0204 */
[----:B------:R-:W-:Y:S01]  /*5960*/  IMAD.WIDE.U32 R4, R5, UR4, R16 ;  /* 0x0000000405047c25 */ /* 0x000fe2000f8e0010 */
[----:B------:R-:W-:Y:S01]  /*5970*/  ULDC UR4, c[0x0][0x618] ;  /* 0x0001860000047ab9 */ /* 0x000fe20000000800 */
[----:B------:R-:W-:Y:S02]  /*5980*/  ISETP.NE.AND.EX P0, PT, RZ, UR7, PT, P0 ;  /* 0x00000007ff007c0c */ /* 0x000fe4000bf05300 */
[----:B------:R-:W-:Y:S02]  /*5990*/  IMAD.IADD R5, R5, 0x1, R7 ;  /* 0x0000000105057824 */ /* 0x000fe400078e0207 */
[----:B-1----:R-:W-:-:S03]  /*59a0*/  IMAD.MOV R22, RZ, RZ, -R22 ;  /* 0x000000ffff167224 */ /* 0x002fc600078e0a16 */
[----:B------:R-:W-:Y:S01]  /*59b0*/  SHF.R.U64 R21, R4, UR4, R5 ;  /* 0x0000000404157c19 */ /* 0x000fe20008001205 */
[----:B0-----:R-:W-:Y:S01]  /*59c0*/  IMAD R15, R6, R22, R15 ;  /* 0x00000016060f7224 */ /* 0x001fe200078e020f */
[----:B------:R-:W-:Y:S01]  /*59d0*/  SHF.R.U32.HI R4, RZ, UR4, R5 ;  /* 0x00000004ff047c19 */ /* 0x000fe20008011605 */
[----:B------:R-:W-:Y:S01]  /*59e0*/  ULDC UR4, c[0x0][0x608] ;  /* 0x0001820000047ab9 */ /* 0x000fe20000000800 */
[----:B---3--:R-:W-:Y:S02]  /*59f0*/  IMAD.MOV R6, RZ, RZ, -R23 ;  /* 0x000000ffff067224 */ /* 0x008fe400078e0a17 */
[--C-:B------:R-:W-:Y:S02]  /*5a00*/  SHF.R.U64 R22, R21, UR4, R4.reuse ;  /* 0x0000000415167c19 */ /* 0x100fe40008001204 */
[----:B------:R-:W-:Y:S01]  /*5a10*/  SHF.R.U32.HI R5, RZ, UR4, R4 ;  /* 0x00000004ff057c19 */ /* 0x000fe20008011604 */
[----:B------:R-:W-:Y:S01]  /*5a20*/  ULDC UR4, c[0x0][0x658] ;  /* 0x0001960000047ab9 */ /* 0x000fe20000000800 */
[----:B--2---:R-:W-:-:S02]  /*5a30*/  @P2 IMAD R15, R25, R6, R20 ;  /* 0x00000006190f2224 */ /* 0x004fc400078e0214 */
[--C-:B------:R-:W-:Y:S02]  /*5a40*/  SHF.R.U64 R20, R22, UR4, R5.reuse ;  /* 0x0000000416147c19 */ /* 0x100fe40008001205 */
[----:B------:R-:W-:-:S03]  /*5a50*/  SHF.R.U32.HI R23, RZ, UR4, R5 ;  /* 0x00000004ff177c19 */ /* 0x000fc60008011605 */
[----:B------:R-:W-:Y:S02]  /*5a60*/  IMAD.MOV.U32 R6, RZ, RZ, R20 ;  /* 0x000000ffff067224 */ /* 0x000fe400078e0014 */
[----:B------:R-:W-:Y:S01]  /*5a70*/  IMAD.MOV.U32 R5, RZ, RZ, R23 ;  /* 0x000000ffff057224 */ /* 0x000fe200078e0017 */
[----:B------:R-:W-:Y:S06]  /*5a80*/  @!P0 BRA `(.L_x_114) ;  /* 0x00000000002c8947 */ /* 0x000fec0003800000 */
        /* <DEDUP_REMOVED lines=9> */
[----:B------:R-:W-:-:S04]  /*5b20*/  IMAD.WIDE.U32.X R4, R23, UR7, R4, P1 ;  /* 0x0000000717047c25 */ /* 0x000fc800088e0404 */
[----:B------:R-:W-:-:S07]  /*5b30*/  IMAD.MOV.U32 R6, RZ, RZ, R4 ;  /* 0x000000ffff067224 */ /* 0x000fce00078e0004 */
.L_x_114:
[----:B------:R-:W-:Y:S01]  /*5b40*/  ULDC UR4, c[0x0][0x648] ;  /* 0x0001920000047ab9 */ /* 0x000fe20000000800 */
[----:B------:R-:W-:Y:S01]  /*5b50*/  LOP3.LUT R4, R22, UR17, RZ, 0xc0, !PT ;  /* 0x0000001116047c12 */ /* 0x000fe2000f8ec0ff */
[----:B------:R-:W-:Y:S01]  /*5b60*/  ULDC UR5, c[0x0][0x610] ;  /* 0x0001840000057ab9 */ /* 0x000fe20000000800 */
[----:B------:R-:W-:Y:S01]  /*5b70*/  SHF.R.U64 R5, R6, UR4, R5 ;  /* 0x0000000406057c19 */ /* 0x000fe20008001205 */
[----:B------:R-:W-:Y:S01]  /*5b80*/  ULDC UR4, c[0x0][0x638] ;  /* 0x00018e0000047ab9 */ /* 0x000fe20000000800 */
[----:B------:R-:W-:-:S03]  /*5b90*/  LOP3.LUT R21, R21, UR16, RZ, 0xc0, !PT ;  /* 0x0000001015157c12 */ /* 0x000fc6000f8ec0ff */
[----:B------:R-:W-:Y:S02]  /*5ba0*/  IMAD.MOV R7, RZ, RZ, -R5 ;  /* 0x000000ffff077224 */ /* 0x000fe400078e0a05 */
[----:B------:R-:W-:Y:S02]  /*5bb0*/  IMAD R4, R5, UR18, R4 ;  /* 0x0000001205047c24 */ /* 0x000fe4000f8e0204 */
[----:B------:R-:W-:Y:S01]  /*5bc0*/  IMAD R20, R7, UR4, R20 ;  /* 0x0000000407147c24 */ /* 0x000fe2000f8e0214 */
[----:B------:R-:W-:Y:S01]  /*5bd0*/  ULDC UR4, c[0x0][0x600] ;  /* 0x0001800000047ab9 */ /* 0x000fe20000000800 */
[----:B------:R-:W-:Y:S02]  /*5be0*/  IMAD R15, R4, UR5, R15 ;  /* 0x00000005040f7c24 */ /* 0x000fe4000f8e020f */
[----:B------:R-:W-:Y:S02]  /*5bf0*/  IMAD R6, R20, UR4, R21 ;  /* 0x0000000414067c24 */ /* 0x000fe4000f8e0215 */
[----:B------:R-:W-:-:S03]  /*5c00*/  IMAD.MOV.U32 R4, RZ, RZ, 0x1 ;  /* 0x00000001ff047424 */ /* 0x000fc600078e00ff */
[----:B------:R-:W-:Y:S02]  /*5c10*/  SEL R20, R6, R15, !P2 ;  /* 0x0000000f06147207 */ /* 0x000fe40005000000 */
[----:B------:R-:W-:Y:S01]  /*5c20*/  SEL R21, R15, R6, !P2 ;  /* 0x000000060f157207 */ /* 0x000fe20005000000 */
[----:B------:R-:W-:-:S07]  /*5c30*/  IMAD.MOV.U32 R6, RZ, RZ, R14 ;  /* 0x000000ffff067224 */ /* 0x000fce00078e000e */
.L_x_112:
[----:B------:R-:W-:Y:S05]  /*5c40*/  BSYNC B1 ;  /* 0x0000000000017941 */ /* 0x000fea0003800000 */
.L_x_111:
[----:B------:R-:W-:-:S13]  /*5c50*/  LOP3.LUT P0, RZ, R4, 0xff, RZ, 0xc0, !PT ;  /* 0x000000ff04ff7812 */ /* 0x000fda000780c0ff */
[----:B------:R-:W-:Y:S05]  /*5c60*/  @P0 BRA `(.L_x_115) ;  /* 0xfffffff400400947 */ /* 0x000fea000383ffff */
[----:B------:R-:W-:Y:S05]  /*5c70*/  BSYNC B0 ;  /* 0x0000000000007941 */ /* 0x000fea0003800000 */
.L_x_104:
[----:B------:R-:W-:-:S03]  /*5c80*/  UMOV UR4, 0xffffffff ;  /* 0xffffffff00047882 */ /* 0x000fc60000000000 */
[----:B------:R-:W-:Y:S05]  /*5c90*/  BRA.DIV UR4, `(.L_x_116) ;  /* 0x0000000604387947 */ /* 0x000fea000b800000 */
[----:B------:R-:W-:-:S13]  /*5ca0*/  ELECT P6, URZ, PT ;  /* 0x00000000003f782f */ /* 0x000fda00038c0000 */
.L_x_131:
[----:B------:R-:W-:Y:S04]  /*5cb0*/  BSSY B0, `(.L_x_117) ;  /* 0x0000034000007945 */ /* 0x000fe80003800000 */
[----:B------:R-:W-:Y:S05]  /*5cc0*/  @!P6 BRA `(.L_x_118) ;  /* 0x0000000000c8e947 */ /* 0x000fea0003800000 */
[----:B------:R-:W-:-:S04]  /*5cd0*/  LOP3.LUT R19, R19, 0x2, RZ, 0xfc, !PT ;  /* 0x0000000213137812 */ /* 0x000fc800078efcff */
[----:B------:R-:W-:-:S13]  /*5ce0*/  ISETP.NE.AND P0, PT, R19, 0x3, PT ;  /* 0x000000031300780c */ /* 0x000fda0003f05270 */
[----:B------:R-:W-:Y:S05]  /*5cf0*/  @!P0 BRA `(.L_x_119) ;  /* 0x0000000000048947 */ /* 0x000fea0003800000 */
[----:B------:R-:W-:Y:S01]  /*5d00*/  BPT.TRAP 0x1 ;  /* 0x000000040000795c */ /* 0x000fe20000300000 */
.L_x_119:
[----:B------:R-:W0:Y:S01]  /*5d10*/  S2R R5, SR_CgaCtaId ;  /* 0x0000000000057919 */ /* 0x000e220000008800 */
[----:B------:R-:W-:Y:S02]  /*5d20*/  MOV R2, 0x400 ;  /* 0x0000040000027802 */ /* 0x000fe40000000f00 */
[----:B------:R-:W-:Y:S02]  /*5d30*/  SHF.L.U32 R4, R0, 0x1f, RZ ;  /* 0x0000001f00047819 */ /* 0x000fe400000006ff */
[----:B0-----:R-:W-:-:S05]  /*5d40*/  LEA R2, R5, R2, 0x18 ;  /* 0x0000000205027211 */ /* 0x001fca00078ec0ff */
[----:B------:R-:W-:-:S04]  /*5d50*/  VIADD R2, R2, 0x28 ;  /* 0x0000002802027836 */ /* 0x000fc80000000000 */
[C---:B------:R-:W-:Y:S02]  /*5d60*/  IMAD R7, R3.reuse, 0x8, R2 ;  /* 0x0000000803077824 */ /* 0x040fe400078e0202 */
[----:B------:R-:W-:Y:S02]  /*5d70*/  VIADD R3, R3, 0x1 ;  /* 0x0000000103037836 */ /* 0x000fe40000000000 */
[----:B------:R-:W0:Y:S03]  /*5d80*/  SYNCS.PHASECHK.TRANS64.TRYWAIT P0, [R7+URZ], R4 ;  /* 0x00000004070075a7 */ /* 0x000e26000800017f */
[----:B------:R-:W-:-:S04]  /*5d90*/  ISETP.NE.AND P1, PT, R3, 0x5, PT ;  /* 0x000000050300780c */ /* 0x000fc80003f25270 */
[----:B------:R-:W-:Y:S02]  /*5da0*/  SEL R5, RZ, 0x1, P1 ;  /* 0x00000001ff057807 */ /* 0x000fe40000800000 */
[----:B------:R-:W-:Y:S02]  /*5db0*/  SEL R3, R3, RZ, P1 ;  /* 0x000000ff03037207 */ /* 0x000fe40000800000 */
[----:B------:R-:W-:-:S03]  /*5dc0*/  LOP3.LUT R6, R0, R5, RZ, 0x3c, !PT ;  /* 0x0000000500067212 */ /* 0x000fc600078e3cff */
[----:B------:R-:W-:Y:S01]  /*5dd0*/  IMAD R8, R3, 0x8, R2 ;  /* 0x0000000803087824 */ /* 0x000fe200078e0202 */
[----:B------:R-:W-:Y:S01]  /*5de0*/  SHF.L.U32 R5, R6, 0x1f, RZ ;  /* 0x0000001f06057819 */ /* 0x000fe200000006ff */
[----:B0-----:R-:W-:Y:S06]  /*5df0*/  @!P0 BRA `(.L_x_120) ;  /* 0x0000000400008947 */ /* 0x001fec0003800000 */
.L_x_132:
[----:B------:R-:W1:Y:S01]  /*5e00*/  SYNCS.PHASECHK.TRANS64.TRYWAIT P0, [R8+URZ], R5 ;  /* 0x00000005080075a7 */ /* 0x000e62000800017f */
[----:B------:R-:W-:-:S05]  /*5e10*/  VIADD R0, R3, 0x1 ;  /* 0x0000000103007836 */ /* 0x000fca0000000000 */
[----:B------:R-:W-:-:S04]  /*5e20*/  ISETP.NE.AND P1, PT, R0, 0x5, PT ;  /* 0x000000050000780c */ /* 0x000fc80003f25270 */
[----:B------:R-:W-:Y:S02]  /*5e30*/  SEL R3, RZ, 0x1, P1 ;  /* 0x00000001ff037807 */ /* 0x000fe40000800000 */
[----:B0-----:R-:W-:Y:S02]  /*5e40*/  SEL R7, R0, RZ, P1 ;  /* 0x000000ff00077207 */ /* 0x001fe40000800000 */
[----:B------:R-:W-:-:S03]  /*5e50*/  LOP3.LUT R6, R6, R3, RZ, 0x3c, !PT ;  /* 0x0000000306067212 */ /* 0x000fc600078e3cff */
[----:B------:R-:W-:Y:S01]  /*5e60*/  IMAD R9, R7, 0x8, R2 ;  /* 0x0000000807097824 */ /* 0x000fe200078e0202 */
[----:B------:R-:W-:Y:S01]  /*5e70*/  SHF.L.U32 R4, R6, 0x1f, RZ ;  /* 0x0000001f06047819 */ /* 0x000fe200000006ff */
[----:B-1----:R-:W-:Y:S06]  /*5e80*/  @!P0 BRA `(.L_x_121) ;  /* 0x0000000000f08947 */ /* 0x002fec0003800000 */
.L_x_133:
[----:B------:R-:W1:Y:S01]  /*5e90*/  SYNCS.PHASECHK.TRANS64.TRYWAIT P0, [R9+URZ], R4 ;  /* 0x00000004090075a7 */ /* 0x000e62000800017f */
[----:B------:R-:W-:-:S05]  /*5ea0*/  VIADD R0, R7, 0x1 ;  /* 0x0000000107007836 */ /* 0x000fca0000000000 */
[----:B------:R-:W-:-:S04]  /*5eb0*/  ISETP.NE.AND P1, PT, R0, 0x5, PT ;  /* 0x000000050000780c */ /* 0x000fc80003f25270 */
[----:B------:R-:W-:Y:S02]  /*5ec0*/  SEL R3, RZ, 0x1, P1 ;  /* 0x00000001ff037807 */ /* 0x000fe40000800000 */
[----:B------:R-:W-:Y:S02]  /*5ed0*/  SEL R7, R0, RZ, P1 ;  /* 0x000000ff00077207 */ /* 0x000fe40000800000 */
[----:B------:R-:W-:-:S03]  /*5ee0*/  LOP3.LUT R11, R6, R3, RZ, 0x3c, !PT ;  /* 0x00000003060b7212 */ /* 0x000fc600078e3cff */
[----:B------:R-:W-:Y:S01]  /*5ef0*/  IMAD R6, R7, 0x8, R2 ;  /* 0x0000000807067824 */ /* 0x000fe200078e0202 */
[----:B0-----:R-:W-:Y:S01]  /*5f00*/  SHF.L.U32 R5, R11, 0x1f, RZ ;  /* 0x0000001f0b057819 */ /* 0x001fe200000006ff */
[----:B-1----:R-:W-:Y:S06]  /*5f10*/  @!P0 BRA `(.L_x_122) ;  /* 0x0000000000e08947 */ /* 0x002fec0003800000 */
.L_x_134:
[----:B------:R-:W1:Y:S01]  /*5f20*/  SYNCS.PHASECHK.TRANS64.TRYWAIT P0, [R6+URZ], R5 ;  /* 0x00000005060075a7 */ /* 0x000e62000800017f */
[----:B------:R-:W-:-:S05]  /*5f30*/  VIADD R0, R7, 0x1 ;  /* 0x0000000107007836 */ /* 0x000fca0000000000 */
[----:B------:R-:W-:-:S04]  /*5f40*/  ISETP.NE.AND P1, PT, R0, 0x5, PT ;  /* 0x000000050000780c */ /* 0x000fc80003f25270 */
[----:B0-----:R-:W-:Y:S02]  /*5f50*/  SEL R4, RZ, 0x1, P1 ;  /* 0x00000001ff047807 */ /* 0x001fe40000800000 */
[----:B------:R-:W-:Y:S02]  /*5f60*/  SEL R3, R0, RZ, P1 ;  /* 0x000000ff00037207 */ /* 0x000fe40000800000 */
[----:B------:R-:W-:Y:S01]  /*5f70*/  LOP3.LUT R0, R11, R4, RZ, 0x3c, !PT ;  /* 0x000000040b007212 */ /* 0x000fe200078e3cff */
[----:B-1----:R-:W-:Y:S06]  /*5f80*/  @!P0 BRA `(.L_x_123) ;  /* 0x0000000000d88947 */ /* 0x002fec0003800000 */
.L_x_135:
[----:B------:R-:W-:Y:S01]  /*5f90*/  IMAD R3, R3, 0x8, R2 ;  /* 0x0000000803037824 */ /* 0x000fe200078e0202 */
[----:B------:R-:W-:-:S07]  /*5fa0*/  SHF.L.U32 R0, R0, 0x1f, RZ ;  /* 0x0000001f00007819 */ /* 0x000fce00000006ff */
.L_x_124:
[----:B-1----:R1:W2:Y:S02]  /*5fb0*/  SYNCS.PHASECHK.TRANS64.TRYWAIT P0, [R3+URZ], R0 ;  /* 0x00000000030075a7 */ /* 0x0022a4000800017f */
[----:B--2---:R-:W-:Y:S05]  /*5fc0*/  @!P0 NANOSLEEP.SYNCS 0x989680 ;  /* 0x009896800000895d */ /* 0x004fea0003900000 */
[----:B------:R-:W2:Y:S02]  /*5fd0*/  @!P0 SYNCS.PHASECHK.TRANS64 P0, [R3+URZ], R0 ;  /* 0x00000000030085a7 */ /* 0x000ea4000800007f */
[----:B--2---:R-:W-:Y:S05]  /*5fe0*/  @!P0 BRA `(.L_x_124) ;  /* 0xfffffffc00f08947 */ /* 0x004fea000383ffff */
.L_x_118:
[----:B------:R-:W-:Y:S05]  /*5ff0*/  BSYNC B0 ;  /* 0x0000000000007941 */ /* 0x000fea0003800000 */
.L_x_117:
[----:B------:R-:W-:Y:S05]  /*6000*/  EXIT ;  /* 0x000000000000794d */ /* 0x000fea0003800000 */
.L_x_21:
[----:B---3--:R3:W4:Y:S02]  /*6010*/  SYNCS.PHASECHK.TRANS64.TRYWAIT P1, [R3+URZ], R0 ;  /* 0x00000000030075a7 */ /* 0x008724000802017f */
[----:B----4-:R-:W-:Y:S05]  /*6020*/  @!P1 NANOSLEEP.SYNCS 0x989680 ;  /* 0x009896800000995d */ /* 0x010fea0003900000 */
[----:B------:R-:W4:Y:S02]  /*6030*/  @!P1 SYNCS.PHASECHK.TRANS64 P1, [R3+URZ], R0 ;  /* 0x00000000030095a7 */ /* 0x000f24000802007f */
[----:B----4-:R-:W-:Y:S05]  /*6040*/  @!P1 BRA `(.L_x_21) ;  /* 0xfffffffc00f09947 */ /* 0x010fea000383ffff */
[----:B------:R-:W-:Y:S05]  /*6050*/  BRA `(.L_x_20) ;  /* 0xffffffb400347947 */ /* 0x000fea000383ffff */
.L_x_26:
[----:B-1----:R1:W2:Y:S02]  /*6060*/  SYNCS.PHASECHK.TRANS64.TRYWAIT P1, [R5+URZ], R4 ;  /* 0x00000004050075a7 */ /* 0x0022a4000802017f */
[----:B--2---:R-:W-:Y:S05]  /*6070*/  @!P1 NANOSLEEP.SYNCS 0x989680 ;  /* 0x009896800000995d */ /* 0x004fea0003900000 */
[----:B------:R-:W2:Y:S02]  /*6080*/  @!P1 SYNCS.PHASECHK.TRANS64 P1, [R5+URZ], R4 ;  /* 0x00000004050095a7 */ /* 0x000ea4000802007f */
[----:B--2---:R-:W-:Y:S05]  /*6090*/  @!P1 BRA `(.L_x_26) ;  /* 0xfffffffc00f09947 */ /* 0x004fea000383ffff */
[----:B------:R-:W-:Y:S05]  /*60a0*/  BRA `(.L_x_25) ;  /* 0xffffffb800247947 */ /* 0x000fea000383ffff */
.L_x_105:
[----:B------:R-:W-:Y:S01]  /*60b0*/  BSSY B1, `(.L_x_125) ;  /* 0x0000006000017945 */ /* 0x000fe20003800000 */
[----:B------:R-:W-:-:S07]  /*60c0*/  IMAD.MOV.U32 R15, RZ, RZ, -0x1 ;  /* 0xffffffffff0f7424 */ /* 0x000fce00078e00ff */
[----:B------:R-:W-:Y:S05]  /*60d0*/  WARPSYNC.COLLECTIVE R15, `(.L_x_126) ;  /* 0x000000000f0c7348 */ /* 0x000fea0003c00000 */
[----:B------:R-:W-:Y:S02]  /*60e0*/  ELECT P6, UR62, PT ;  /* 0x00000000003e782f */ /* 0x000fe400038c0000 */
[----:B------:R-:W-:Y:S01]  /*60f0*/  MOV R14, UR62 ;  /* 0x0000003e000e7c02 */ /* 0x000fe20008000f00 */
[----:B------:R-:W-:Y:S10]  /*6100*/  ENDCOLLECTIVE ;  /* 0x000000000000791b */ /* 0x000ff40003800000 */
.L_x_126:
[----:B------:R-:W-:Y:S05]  /*6110*/  BSYNC B1 ;  /* 0x0000000000017941 */ /* 0x000fea0003800000 */
.L_x_125:
[----:B------:R-:W-:Y:S05]  /*6120*/  BRA `(.L_x_127) ;  /* 0xfffffff0001c7947 */ /* 0x000fea000383ffff */
.L_x_108:
[----:B-1----:R1:W2:Y:S02]  /*6130*/  SYNCS.PHASECHK.TRANS64.TRYWAIT P0, [R23+URZ+0x28], R14 ;  /* 0x0000280e170075a7 */ /* 0x0022a4000800017f */
[----:B--2---:R-:W-:Y:S05]  /*6140*/  @!P0 NANOSLEEP.SYNCS 0x989680 ;  /* 0x009896800000895d */ /* 0x004fea0003900000 */
[----:B------:R-:W2:Y:S02]  /*6150*/  @!P0 SYNCS.PHASECHK.TRANS64 P0, [R23+URZ+0x28], R14 ;  /* 0x0000280e170085a7 */ /* 0x000ea4000800007f */
[----:B--2---:R-:W-:Y:S05]  /*6160*/  @!P0 BRA `(.L_x_108) ;  /* 0xfffffffc00f08947 */ /* 0x004fea000383ffff */
[----:B------:R-:W-:Y:S05]  /*6170*/  BRA `(.L_x_128) ;  /* 0xfffffff000547947 */ /* 0x000fea000383ffff */
.L_x_116:
[----:B------:R-:W-:Y:S01]  /*6180*/  BSSY B0, `(.L_x_129) ;  /* 0x0000006000007945 */ /* 0x000fe20003800000 */
[----:B------:R-:W-:-:S07]  /*6190*/  IMAD.MOV.U32 R15, RZ, RZ, -0x1 ;  /* 0xffffffffff0f7424 */ /* 0x000fce00078e00ff */
[----:B------:R-:W-:Y:S05]  /*61a0*/  WARPSYNC.COLLECTIVE R15, `(.L_x_130) ;  /* 0x000000000f0c7348 */ /* 0x000fea0003c00000 */
[----:B------:R-:W-:Y:S02]  /*61b0*/  ELECT P6, UR62, PT ;  /* 0x00000000003e782f */ /* 0x000fe400038c0000 */
[----:B------:R-:W-:Y:S01]  /*61c0*/  MOV R14, UR62 ;  /* 0x0000003e000e7c02 */ /* 0x000fe20008000f00 */
[----:B------:R-:W-:Y:S10]  /*61d0*/  ENDCOLLECTIVE ;  /* 0x000000000000791b */ /* 0x000ff40003800000 */
.L_x_130:
[----:B------:R-:W-:Y:S05]  /*61e0*/  BSYNC B0 ;  /* 0x0000000000007941 */ /* 0x000fea0003800000 */
.L_x_129:
[----:B------:R-:W-:Y:S05]  /*61f0*/  BRA `(.L_x_131) ;  /* 0xfffffff800ac7947 */ /* 0x000fea000383ffff */
.L_x_120:
[----:B0-----:R0:W1:Y:S02]  /*6200*/  SYNCS.PHASECHK.TRANS64.TRYWAIT P0, [R7+URZ], R4 ;  /* 0x00000004070075a7 */ /* 0x001064000800017f */
[----:B-1----:R-:W-:Y:S05]  /*6210*/  @!P0 NANOSLEEP.SYNCS 0x989680 ;  /* 0x009896800000895d */ /* 0x002fea0003900000 */
[----:B------:R-:W1:Y:S02]  /*6220*/  @!P0 SYNCS.PHASECHK.TRANS64 P0, [R7+URZ], R4 ;  /* 0x00000004070085a7 */ /* 0x000e64000800007f */
[----:B-1----:R-:W-:Y:S05]  /*6230*/  @!P0 BRA `(.L_x_120) ;  /* 0xfffffffc00f08947 */ /* 0x002fea000383ffff */
[----:B------:R-:W-:Y:S05]  /*6240*/  BRA `(.L_x_132) ;  /* 0xfffffff800ec7947 */ /* 0x000fea000383ffff */
.L_x_121:
[----:B0-----:R0:W1:Y:S02]  /*6250*/  SYNCS.PHASECHK.TRANS64.TRYWAIT P0, [R8+URZ], R5 ;  /* 0x00000005080075a7 */ /* 0x001064000800017f */
[----:B-1----:R-:W-:Y:S05]  /*6260*/  @!P0 NANOSLEEP.SYNCS 0x989680 ;  /* 0x009896800000895d */ /* 0x002fea0003900000 */
[----:B------:R-:W1:Y:S02]  /*6270*/  @!P0 SYNCS.PHASECHK.TRANS64 P0, [R8+URZ], R5 ;  /* 0x00000005080085a7 */ /* 0x000e64000800007f */
[----:B-1----:R-:W-:Y:S05]  /*6280*/  @!P0 BRA `(.L_x_121) ;  /* 0xfffffffc00f08947 */ /* 0x002fea000383ffff */
[----:B------:R-:W-:Y:S05]  /*6290*/  BRA `(.L_x_133) ;  /* 0xfffffff800fc7947 */ /* 0x000fea000383ffff */
.L_x_122:
[----:B0-----:R0:W1:Y:S02]  /*62a0*/  SYNCS.PHASECHK.TRANS64.TRYWAIT P0, [R9+URZ], R4 ;  /* 0x00000004090075a7 */ /* 0x001064000800017f */
[----:B-1----:R-:W-:Y:S05]  /*62b0*/  @!P0 NANOSLEEP.SYNCS 0x989680 ;  /* 0x009896800000895d */ /* 0x002fea0003900000 */
[----:B------:R-:W1:Y:S02]  /*62c0*/  @!P0 SYNCS.PHASECHK.TRANS64 P0, [R9+URZ], R4 ;  /* 0x00000004090085a7 */ /* 0x000e64000800007f */
[----:B-1----:R-:W-:Y:S05]  /*62d0*/  @!P0 BRA `(.L_x_122) ;  /* 0xfffffffc00f08947 */ /* 0x002fea000383ffff */
[----:B------:R-:W-:Y:S05]  /*62e0*/  BRA `(.L_x_134) ;  /* 0xfffffffc000c7947 */ /* 0x000fea000383ffff */
.L_x_123:
[----:B0-----:R0:W1:Y:S02]  /*62f0*/  SYNCS.PHASECHK.TRANS64.TRYWAIT P0, [R6+URZ], R5 ;  /* 0x00000005060075a7 */ /* 0x001064000800017f */
[----:B-1----:R-:W-:Y:S05]  /*6300*/  @!P0 NANOSLEEP.SYNCS 0x989680 ;  /* 0x009896800000895d */ /* 0x002fea0003900000 */
[----:B------:R-:W1:Y:S02]  /*6310*/  @!P0 SYNCS.PHASECHK.TRANS64 P0, [R6+URZ], R5 ;  /* 0x00000005060085a7 */ /* 0x000e64000800007f */
[----:B-1----:R-:W-:Y:S05]  /*6320*/  @!P0 BRA `(.L_x_123) ;  /* 0xfffffffc00f08947 */ /* 0x002fea000383ffff */
[----:B------:R-:W-:Y:S05]  /*6330*/  BRA `(.L_x_135) ;  /* 0xfffffffc00147947 */ /* 0x000fea000383ffff */
.L_x_136:
[----:B------:R-:W-:-:S00]  /*6340*/  BRA `(.L_x_136) ;  /* 0xfffffffc00fc7947 */ /* 0x000fc0000383ffff */
[----:B------:R-:W-:-:S00]  /*6350*/  NOP ;  /* 0x0000000000007918 */ /* 0x000fc00000000000 */
        /* <DEDUP_REMOVED lines=10> */
.L_x_137:


//--------------------- .nv.global.init           --------------------------
	.section	.nv.global.init,"aw",@progbits
.nv.global.init:
	.type		$str$22,@object
	.size		$str$22,($str$23 - $str$22)
$str$22:
        /*0000*/ 	.byte	0x6b, 0x5f, 0x74, 0x69, 0x6c, 0x65, 0x5f, 0x63, 0x6f, 0x75, 0x6e, 0x74, 0x20, 0x3e, 0x3d, 0x20
        /*0010*/ 	.byte	0x31, 0x00
	.type		$str$23,@object
	.size		$str$23,(__unnamed_1 - $str$23)
$str$23:
        /*0012*/ 	.byte	0x2f, 0x74, 0x6d, 0x70, 0x2f, 0x63, 0x75, 0x74, 0x6c, 0x61, 0x73, 0x73, 0x5f, 0x73, 0x77, 0x65
        /*0022*/ 	.byte	0x65, 0x70, 0x5f, 0x73, 0x72, 0x63, 0x2f, 0x69, 0x6e, 0x63, 0x6c, 0x75, 0x64, 0x65, 0x2f, 0x63
        /*0032*/ 	.byte	0x75, 0x74, 0x6c, 0x61, 0x73, 0x73, 0x2f, 0x67, 0x65, 0x6d, 0x6d, 0x2f, 0x63, 0x6f, 0x6c, 0x6c
        /*0042*/ 	.byte	0x65, 0x63, 0x74, 0x69, 0x76, 0x65, 0x2f, 0x73, 0x6d, 0x39, 0x30, 0x5f, 0x6d, 0x6d, 0x61, 0x5f
        /*0052*/ 	.byte	0x74, 0x6d, 0x61, 0x5f, 0x67, 0x6d, 0x6d, 0x61, 0x5f, 0x73, 0x73, 0x5f, 0x77, 0x61, 0x72, 0x70
        /*0062*/ 	.byte	0x73, 0x70, 0x65, 0x63, 0x69, 0x61, 0x6c, 0x69, 0x7a, 0x65, 0x64, 0x2e, 0x68, 0x70, 0x70, 0x00
	.type		__unnamed_1,@object
	.size		__unnamed_1,(.L_0 - __unnamed_1)
__unnamed_1:
        /*0072*/ 	.byte	0x76, 0x6f, 0x69, 0x64, 0x20, 0x63, 0x75, 0x74, 0x6c, 0x61, 0x73, 0x73, 0x3a, 0x3a, 0x67, 0x65
        /* <DEDUP_REMOVED lines=180> */
        /*0bc2*/ 	.byte	0x5d, 0x00
.L_0:


//--------------------- .nv.shared._ZN7cutlass13device_kernelINS_4gemm6kernel13GemmUniversalIN4cute5tupleIJiiiiEEENS1_10collective13CollectiveMmaINS1_34MainloopSm90TmaGmmaWarpSpecializedILi5ENS5_IJNS4_1CILi2EEENSA_ILi1EEESC_EEENS1_35KernelTmaWarpSpecializedCooperativeEEENS5_IJNSA_ILi128EEENSA_ILi64EEESH_EEENS_6half_tENS5_IJlSC_lEEESJ_SK_NS4_8TiledMMAINS4_8MMA_AtomIJNS4_4SM904GMMA25MMA_64x64x16_F32F16F16_SSILNSO_5MajorE0ELSQ_0ELNSO_7ScaleInE1ELSR_1EEEEEENS4_6LayoutISD_NS5_IJSC_NSA_ILi0EEESV_EEEEENS5_IJNS4_10UnderscoreESY_SY_EEEEENS4_13SM90_TMA_LOADENS4_14ComposedLayoutINS4_7SwizzleILi3ELi4ELi3EEENS4_18smem_ptr_flag_bitsILi16EEENSU_INS5_IJNSA_ILi8EEESH_EEENS5_IJSH_SC_EEEEEEEvNS4_8identityENS4_23SM90_TMA_LOAD_MULTICASTES1B_vS1C_EENS_8epilogue10collective6detail29Sm90TmaWarpSpecializedAdapterINS1G_15DefaultEpilogueISJ_SK_SK_NS1F_6thread17LinearCombinationISJ_Li1EffLNS1K_9ScaleType4KindE0ELNS_15FloatRoundStyleE2ESJ_EENS1_15EpilogueDefaultEEEEEvvEEEEvNT_6ParamsE --------------------------
	.section	.nv.shared._ZN7cutlass13device_kernelINS_4gemm6kernel13GemmUniversalIN4cute5tupleIJiiiiEEENS1_10collective13CollectiveMmaINS1_34MainloopSm90TmaGmmaWarpSpecializedILi5ENS5_IJNS4_1CILi2EEENSA_ILi1EEESC_EEENS1_35KernelTmaWarpSpecializedCooperativeEEENS5_IJNSA_ILi128EEENSA_ILi64EEESH_EEENS_6half_tENS5_IJlSC_lEEESJ_SK_NS4_8TiledMMAINS4_8MMA_AtomIJNS4_4SM904GMMA25MMA_64x64x16_F32F16F16_SSILNSO_5MajorE0ELSQ_0ELNSO_7ScaleInE1ELSR_1EEEEEENS4_6LayoutISD_NS5_IJSC_NSA_ILi0EEESV_EEEEENS5_IJNS4_10UnderscoreESY_SY_EEEEENS4_13SM90_TMA_LOADENS4_14ComposedLayoutINS4_7SwizzleILi3ELi4ELi3EEENS4_18smem_ptr_flag_bitsILi16EEENSU_INS5_IJNSA_ILi8EEESH_EEENS5_IJSH_SC_EEEEEEEvNS4_8identityENS4_23SM90_TMA_LOAD_MULTICASTES1B_vS1C_EENS_8epilogue10collective6detail29Sm90TmaWarpSpecializedAdapterINS1G_15DefaultEpilogueISJ_SK_SK_NS1F_6thread17LinearCombinationISJ_Li1EffLNS1K_9ScaleType4KindE0ELNS_15FloatRoundStyleE2ESJ_EENS1_15EpilogueDefaultEEEEEvvEEEEvNT_6ParamsE,"aw",@nobits
	.sectionflags	@""
	.align	16
	.zero		1024


//--------------------- .nv.shared.reserved.0     --------------------------
	.section	.nv.shared.reserved.0,"aw",@nobits
	.weak		__nv_reservedSMEM_offset_0_alias
	.size		__nv_reservedSMEM_offset_0_alias, 0, 0
	.other		__nv_reservedSMEM_offset_0_alias,@"STO_CUDA_RESERVED_SHARED STV_DEFAULT"
__nv_reservedSMEM_offset_0_alias:
	.zero		0


//--------------------- .nv.global                --------------------------
	.section	.nv.global,"aw",@nobits
.nv.global:
	.type		_ZN39_INTERNAL_87f77719_4_k_cu_47b7e0e5_39314cute1_E,@object
	.size		_ZN39_INTERNAL_87f77719_4_k_cu_47b7e0e5_39314cute1_E,(_ZN39_INTERNAL_87f77719_4_k_cu_47b7e0e5_39314cuda3std3__45__cpo6cbeginE - _ZN39_INTERNAL_87f77719_4_k_cu_47b7e0e5_39314cute1_E)
_ZN39_INTERNAL_87f77719_4_k_cu_47b7e0e5_39314cute1_E:
	.zero		1
	.type		_ZN39_INTERNAL_87f77719_4_k_cu_47b7e0e5_39314cuda3std3__45__cpo6cbeginE,@object
	.size		_ZN39_INTERNAL_87f77719_4_k_cu_47b7e0e5_39314cuda3std3__45__cpo6cbeginE,(_ZN39_INTERNAL_87f77719_4_k_cu_47b7e0e5_39314cuda3std3__48in_placeE - _ZN39_INTERNAL_87f77719_4_k_cu_47b7e0e5_39314cuda3std3__45__cpo6cbeginE)
_ZN39_INTERNAL_87f77719_4_k_cu_47b7e0e5_39314cuda3std3__45__cpo6cbeginE:
	.zero		1
	.type		_ZN39_INTERNAL_87f77719_4_k_cu_47b7e0e5_39314cuda3std3__48in_placeE,@object
	.size		_ZN39_INTERNAL_87f77719_4_k_cu_47b7e0e5_39314cuda3std3__48in_placeE,(_ZN39_INTERNAL_87f77719_4_k_cu_47b7e0e5_39314cuda3std6ranges3__45__cpo9iter_moveE - _ZN39_INTERNAL_87f77719_4_k_cu_47b7e0e5_39314cuda3std3__48in_placeE)
_ZN39_INTERNAL_87f77719_4_k_cu_47b7e0e5_39314cuda3std3__48in_placeE:
	.zero		1
	.type		_ZN39_INTERNAL_87f77719_4_k_cu_47b7e0e5_39314cuda3std6ranges3__45__cpo9iter_moveE,@object
	.size		_ZN39_INTERNAL_87f77719_4_k_cu_47b7e0e5_39314cuda3std6ranges3__45__cpo9iter_moveE,(_ZN39_INTERNAL_87f77719_4_k_cu_47b7e0e5_39314cuda3std3__45__cpo5beginE - _ZN39_INTERNAL_87f77719_4_k_cu_47b7e0e5_39314cuda3std6ranges3__45__cpo9iter_moveE)
_ZN39_INTERNAL_87f77719_4_k_cu_47b7e0e5_39314cuda3std6ranges3__45__cpo9iter_moveE:
	.zero		1
	.type		_ZN39_INTERNAL_87f77719_4_k_cu_47b7e0e5_39314cuda3std3__45__cpo5beginE,@object
	.size		_ZN39_INTERNAL_87f77719_4_k_cu_47b7e0e5_39314cuda3std3__45__cpo5beginE,(_ZN39_INTERNAL_87f77719_4_k_cu_47b7e0e5_39314cuda3std3__441_GLOBAL__N__87f77719_4_k_cu_47b7e0e5_39316ignoreE - _ZN39_INTERNAL_87f77719_4_k_cu_47b7e0e5_39314cuda3std3__45__cpo5beginE)
_ZN39_INTERNAL_87f77719_4_k_cu_47b7e0e5_39314cuda3std3__45__cpo5beginE:
	.zero		1
	.type		_ZN39_INTERNAL_87f77719_4_k_cu_47b7e0e5_39314cuda3std3__441_GLOBAL__N__87f77719_4_k_cu_47b7e0e5_39316ignoreE,@object
	.size		_ZN39_INTERNAL_87f77719_4_k_cu_47b7e0e5_39314cuda3std3__441_GLOBAL__N__87f77719_4_k_cu_47b7e0e5_39316ignoreE,(_ZN39_INTERNAL_87f77719_4_k_cu_47b7e0e5_39314cute7productE - _ZN39_INTERNAL_87f77719_4_k_cu_47b7e0e5_39314cuda3std3__441_GLOBAL__N__87f77719_4_k_cu_47b7e0e5_39316ignoreE)
_ZN39_INTERNAL_87f77719_4_k_cu_47b7e0e5_39314cuda3std3__441_GLOBAL__N__87f77719_4_k_cu_47b7e0e5_39316ignoreE:
	.zero		1
	.type		_ZN39_INTERNAL_87f77719_4_k_cu_47b7e0e5_39314cute7productE,@object
	.size		_ZN39_INTERNAL_87f77719_4_k_cu_47b7e0e5_39314cute7productE,(_ZN39_INTERNAL_87f77719_4_k_cu_47b7e0e5_39314cuda3std3__45__cpo3endE - _ZN39_INTERNAL_87f77719_4_k_cu_47b7e0e5_39314cute7productE)
_ZN39_INTERNAL_87f77719_4_k_cu_47b7e0e5_39314cute7productE:
	.zero		1
	.type		_ZN39_INTERNAL_87f77719_4_k_cu_47b7e0e5_39314cuda3std3__45__cpo3endE,@object
	.size		_ZN39_INTERNAL_87f77719_4_k_cu_47b7e0e5_39314cuda3std3__45__cpo3endE,(_ZN39_INTERNAL_87f77719_4_k_cu_47b7e0e5_39314cuda3std3__419piecewise_constructE - _ZN39_INTERNAL_87f77719_4_k_cu_47b7e0e5_39314cuda3std3__45__cpo3endE)
_ZN39_INTERNAL_87f77719_4_k_cu_47b7e0e5_39314cuda3std3__45__cpo3endE:
	.zero		1
	.type		_ZN39_INTERNAL_87f77719_4_k_cu_47b7e0e5_39314cuda3std3__419piecewise_constructE,@object
	.size		_ZN39_INTERNAL_87f77719_4_k_cu_47b7e0e5_39314cuda3std3__419piecewise_constructE,(_ZN39_INTERNAL_87f77719_4_k_cu_47b7e0e5_39314cuda3std3__45__cpo4cendE - _ZN39_INTERNAL_87f77719_4_k_cu_47b7e0e5_39314cuda3std3__419piecewise_constructE)
_ZN39_INTERNAL_87f77719_4_k_cu_47b7e0e5_39314cuda3std3__419piecewise_constructE:
	.zero		1
	.type		_ZN39_INTERNAL_87f77719_4_k_cu_47b7e0e5_39314cuda3std3__45__cpo4cendE,@object
	.size		_ZN39_INTERNAL_87f77719_4_k_cu_47b7e0e5_39314cuda3std3__45__cpo4cendE,(_ZN39_INTERNAL_87f77719_4_k_cu_47b7e0e5_39314cuda3std6ranges3__45__cpo4swapE - _ZN39_INTERNAL_87f77719_4_k_cu_47b7e0e5_39314cuda3std3__45__cpo4cendE)
_ZN39_INTERNAL_87f77719_4_k_cu_47b7e0e5_39314cuda3std3__45__cpo4cendE:
	.zero		1
	.type		_ZN39_INTERNAL_87f77719_4_k_cu_47b7e0e5_39314cuda3std6ranges3__45__cpo4swapE,@object
	.size		_ZN39_INTERNAL_87f77719_4_k_cu_47b7e0e5_39314cuda3std6ranges3__45__cpo4swapE,(.L_8 - _ZN39_INTERNAL_87f77719_4_k_cu_47b7e0e5_39314cuda3std6ranges3__45__cpo4swapE)
_ZN39_INTERNAL_87f77719_4_k_cu_47b7e0e5_39314cuda3std6ranges3__45__cpo4swapE:
	.zero		1
.L_8:


//--------------------- .nv.constant0._ZN7cutlass13device_kernelINS_4gemm6kernel13GemmUniversalIN4cute5tupleIJiiiiEEENS1_10collective13CollectiveMmaINS1_34MainloopSm90TmaGmmaWarpSpecializedILi5ENS5_IJNS4_1CILi2EEENSA_ILi1EEESC_EEENS1_35KernelTmaWarpSpecializedCooperativeEEENS5_IJNSA_ILi128EEENSA_ILi64EEESH_EEENS_6half_tENS5_IJlSC_lEEESJ_SK_NS4_8TiledMMAINS4_8MMA_AtomIJNS4_4SM904GMMA25MMA_64x64x16_F32F16F16_SSILNSO_5MajorE0ELSQ_0ELNSO_7ScaleInE1ELSR_1EEEEEENS4_6LayoutISD_NS5_IJSC_NSA_ILi0EEESV_EEEEENS5_IJNS4_10UnderscoreESY_SY_EEEEENS4_13SM90_TMA_LOADENS4_14ComposedLayoutINS4_7SwizzleILi3ELi4ELi3EEENS4_18smem_ptr_flag_bitsILi16EEENSU_INS5_IJNSA_ILi8EEESH_EEENS5_IJSH_SC_EEEEEEEvNS4_8identityENS4_23SM90_TMA_LOAD_MULTICASTES1B_vS1C_EENS_8epilogue10collective6detail29Sm90TmaWarpSpecializedAdapterINS1G_15DefaultEpilogueISJ_SK_SK_NS1F_6thread17LinearCombinationISJ_Li1EffLNS1K_9ScaleType4KindE0ELNS_15FloatRoundStyleE2ESJ_EENS1_15EpilogueDefaultEEEEEvvEEEEvNT_6ParamsE --------------------------
	.section	.nv.constant0._ZN7cutlass13device_kernelINS_4gemm6kernel13GemmUniversalIN4cute5tupleIJiiiiEEENS1_10collective13CollectiveMmaINS1_34MainloopSm90TmaGmmaWarpSpecializedILi5ENS5_IJNS4_1CILi2EEENSA_ILi1EEESC_EEENS1_35KernelTmaWarpSpecializedCooperativeEEENS5_IJNSA_ILi128EEENSA_ILi64EEESH_EEENS_6half_tENS5_IJlSC_lEEESJ_SK_NS4_8TiledMMAINS4_8MMA_AtomIJNS4_4SM904GMMA25MMA_64x64x16_F32F16F16_SSILNSO_5MajorE0ELSQ_0ELNSO_7ScaleInE1ELSR_1EEEEEENS4_6LayoutISD_NS5_IJSC_NSA_ILi0EEESV_EEEEENS5_IJNS4_10UnderscoreESY_SY_EEEEENS4_13SM90_TMA_LOADENS4_14ComposedLayoutINS4_7SwizzleILi3ELi4ELi3EEENS4_18smem_ptr_flag_bitsILi16EEENSU_INS5_IJNSA_ILi8EEESH_EEENS5_IJSH_SC_EEEEEEEvNS4_8identityENS4_23SM90_TMA_LOAD_MULTICASTES1B_vS1C_EENS_8epilogue10collective6detail29Sm90TmaWarpSpecializedAdapterINS1G_15DefaultEpilogueISJ_SK_SK_NS1F_6thread17LinearCombinationISJ_Li1EffLNS1K_9ScaleType4KindE0ELNS_15FloatRoundStyleE2ESJ_EENS1_15EpilogueDefaultEEEEEvvEEEEvNT_6ParamsE,"a",@progbits
	.sectionflags	@""
	.align	4
.nv.constant0._ZN7cutlass13device_kernelINS_4gemm6kernel13GemmUniversalIN4cute5tupleIJiiiiEEENS1_10collective13CollectiveMmaINS1_34MainloopSm90TmaGmmaWarpSpecializedILi5ENS5_IJNS4_1CILi2EEENSA_ILi1EEESC_EEENS1_35KernelTmaWarpSpecializedCooperativeEEENS5_IJNSA_ILi128EEENSA_ILi64EEESH_EEENS_6half_tENS5_IJlSC_lEEESJ_SK_NS4_8TiledMMAINS4_8MMA_AtomIJNS4_4SM904GMMA25MMA_64x64x16_F32F16F16_SSILNSO_5MajorE0ELSQ_0ELNSO_7ScaleInE1ELSR_1EEEEEENS4_6LayoutISD_NS5_IJSC_NSA_ILi0EEESV_EEEEENS5_IJNS4_10UnderscoreESY_SY_EEEEENS4_13SM90_TMA_LOADENS4_14ComposedLayoutINS4_7SwizzleILi3ELi4ELi3EEENS4_18smem_ptr_flag_bitsILi16EEENSU_INS5_IJNSA_ILi8EEESH_EEENS5_IJSH_SC_EEEEEEEvNS4_8identityENS4_23SM90_TMA_LOAD_MULTICASTES1B_vS1C_EENS_8epilogue10collective6detail29Sm90TmaWarpSpecializedAdapterINS1G_15DefaultEpilogueISJ_SK_SK_NS1F_6thread17LinearCombinationISJ_Li1EffLNS1K_9ScaleType4KindE0ELNS_15FloatRoundStyleE2ESJ_EENS1_15EpilogueDefaultEEEEEvvEEEEvNT_6ParamsE:
	.zero		1664


//--------------------- SYMBOLS --------------------------

	.type		.nv.reservedSmem.offset0,@object
	.size		.nv.reservedSmem.offset0,0x4
	.type		__assertfail,@function
